//
// Generated by NVIDIA NVVM Compiler
//
// Compiler Build ID: CL-36424714
// Cuda compilation tools, release 13.0, V13.0.88
// Based on NVVM 20.0.0
//

.version 9.0
.target sm_100
.address_size 64

	// .globl	_Z13processKernelPfS_i

.visible .entry _Z13processKernelPfS_i(
	.param .u64 .ptr .align 1 _Z13processKernelPfS_i_param_0,
	.param .u64 .ptr .align 1 _Z13processKernelPfS_i_param_1,
	.param .u32 _Z13processKernelPfS_i_param_2
)
{
	.reg .pred 	%p<2>;
	.reg .b32 	%r<6>;
	.reg .b32 	%f<202>;
	.reg .b64 	%rd<8>;

	ld.param.u64 	%rd1, [_Z13processKernelPfS_i_param_0];
	ld.param.u64 	%rd2, [_Z13processKernelPfS_i_param_1];
	ld.param.u32 	%r2, [_Z13processKernelPfS_i_param_2];
	mov.u32 	%r3, %ctaid.x;
	mov.u32 	%r4, %ntid.x;
	mov.u32 	%r5, %tid.x;
	mad.lo.s32 	%r1, %r3, %r4, %r5;
	setp.ge.s32 	%p1, %r1, %r2;
	@%p1 bra 	$L__BB0_2;
	cvta.to.global.u64 	%rd3, %rd2;
	cvta.to.global.u64 	%rd4, %rd1;
	mul.wide.s32 	%rd5, %r1, 4;
	add.s64 	%rd6, %rd4, %rd5;
	ld.global.f32 	%f1, [%rd6];
	fma.rn.f32 	%f2, %f1, %f1, 0f3F800000;
	sqrt.rn.f32 	%f3, %f2;
	fma.rn.f32 	%f4, %f3, %f3, 0f3F800000;
	sqrt.rn.f32 	%f5, %f4;
	fma.rn.f32 	%f6, %f5, %f5, 0f3F800000;
	sqrt.rn.f32 	%f7, %f6;
	fma.rn.f32 	%f8, %f7, %f7, 0f3F800000;
	sqrt.rn.f32 	%f9, %f8;
	fma.rn.f32 	%f10, %f9, %f9, 0f3F800000;
	sqrt.rn.f32 	%f11, %f10;
	fma.rn.f32 	%f12, %f11, %f11, 0f3F800000;
	sqrt.rn.f32 	%f13, %f12;
	fma.rn.f32 	%f14, %f13, %f13, 0f3F800000;
	sqrt.rn.f32 	%f15, %f14;
	fma.rn.f32 	%f16, %f15, %f15, 0f3F800000;
	sqrt.rn.f32 	%f17, %f16;
	fma.rn.f32 	%f18, %f17, %f17, 0f3F800000;
	sqrt.rn.f32 	%f19, %f18;
	fma.rn.f32 	%f20, %f19, %f19, 0f3F800000;
	sqrt.rn.f32 	%f21, %f20;
	fma.rn.f32 	%f22, %f21, %f21, 0f3F800000;
	sqrt.rn.f32 	%f23, %f22;
	fma.rn.f32 	%f24, %f23, %f23, 0f3F800000;
	sqrt.rn.f32 	%f25, %f24;
	fma.rn.f32 	%f26, %f25, %f25, 0f3F800000;
	sqrt.rn.f32 	%f27, %f26;
	fma.rn.f32 	%f28, %f27, %f27, 0f3F800000;
	sqrt.rn.f32 	%f29, %f28;
	fma.rn.f32 	%f30, %f29, %f29, 0f3F800000;
	sqrt.rn.f32 	%f31, %f30;
	fma.rn.f32 	%f32, %f31, %f31, 0f3F800000;
	sqrt.rn.f32 	%f33, %f32;
	fma.rn.f32 	%f34, %f33, %f33, 0f3F800000;
	sqrt.rn.f32 	%f35, %f34;
	fma.rn.f32 	%f36, %f35, %f35, 0f3F800000;
	sqrt.rn.f32 	%f37, %f36;
	fma.rn.f32 	%f38, %f37, %f37, 0f3F800000;
	sqrt.rn.f32 	%f39, %f38;
	fma.rn.f32 	%f40, %f39, %f39, 0f3F800000;
	sqrt.rn.f32 	%f41, %f40;
	fma.rn.f32 	%f42, %f41, %f41, 0f3F800000;
	sqrt.rn.f32 	%f43, %f42;
	fma.rn.f32 	%f44, %f43, %f43, 0f3F800000;
	sqrt.rn.f32 	%f45, %f44;
	fma.rn.f32 	%f46, %f45, %f45, 0f3F800000;
	sqrt.rn.f32 	%f47, %f46;
	fma.rn.f32 	%f48, %f47, %f47, 0f3F800000;
	sqrt.rn.f32 	%f49, %f48;
	fma.rn.f32 	%f50, %f49, %f49, 0f3F800000;
	sqrt.rn.f32 	%f51, %f50;
	fma.rn.f32 	%f52, %f51, %f51, 0f3F800000;
	sqrt.rn.f32 	%f53, %f52;
	fma.rn.f32 	%f54, %f53, %f53, 0f3F800000;
	sqrt.rn.f32 	%f55, %f54;
	fma.rn.f32 	%f56, %f55, %f55, 0f3F800000;
	sqrt.rn.f32 	%f57, %f56;
	fma.rn.f32 	%f58, %f57, %f57, 0f3F800000;
	sqrt.rn.f32 	%f59, %f58;
	fma.rn.f32 	%f60, %f59, %f59, 0f3F800000;
	sqrt.rn.f32 	%f61, %f60;
	fma.rn.f32 	%f62, %f61, %f61, 0f3F800000;
	sqrt.rn.f32 	%f63, %f62;
	fma.rn.f32 	%f64, %f63, %f63, 0f3F800000;
	sqrt.rn.f32 	%f65, %f64;
	fma.rn.f32 	%f66, %f65, %f65, 0f3F800000;
	sqrt.rn.f32 	%f67, %f66;
	fma.rn.f32 	%f68, %f67, %f67, 0f3F800000;
	sqrt.rn.f32 	%f69, %f68;
	fma.rn.f32 	%f70, %f69, %f69, 0f3F800000;
	sqrt.rn.f32 	%f71, %f70;
	fma.rn.f32 	%f72, %f71, %f71, 0f3F800000;
	sqrt.rn.f32 	%f73, %f72;
	fma.rn.f32 	%f74, %f73, %f73, 0f3F800000;
	sqrt.rn.f32 	%f75, %f74;
	fma.rn.f32 	%f76, %f75, %f75, 0f3F800000;
	sqrt.rn.f32 	%f77, %f76;
	fma.rn.f32 	%f78, %f77, %f77, 0f3F800000;
	sqrt.rn.f32 	%f79, %f78;
	fma.rn.f32 	%f80, %f79, %f79, 0f3F800000;
	sqrt.rn.f32 	%f81, %f80;
	fma.rn.f32 	%f82, %f81, %f81, 0f3F800000;
	sqrt.rn.f32 	%f83, %f82;
	fma.rn.f32 	%f84, %f83, %f83, 0f3F800000;
	sqrt.rn.f32 	%f85, %f84;
	fma.rn.f32 	%f86, %f85, %f85, 0f3F800000;
	sqrt.rn.f32 	%f87, %f86;
	fma.rn.f32 	%f88, %f87, %f87, 0f3F800000;
	sqrt.rn.f32 	%f89, %f88;
	fma.rn.f32 	%f90, %f89, %f89, 0f3F800000;
	sqrt.rn.f32 	%f91, %f90;
	fma.rn.f32 	%f92, %f91, %f91, 0f3F800000;
	sqrt.rn.f32 	%f93, %f92;
	fma.rn.f32 	%f94, %f93, %f93, 0f3F800000;
	sqrt.rn.f32 	%f95, %f94;
	fma.rn.f32 	%f96, %f95, %f95, 0f3F800000;
	sqrt.rn.f32 	%f97, %f96;
	fma.rn.f32 	%f98, %f97, %f97, 0f3F800000;
	sqrt.rn.f32 	%f99, %f98;
	fma.rn.f32 	%f100, %f99, %f99, 0f3F800000;
	sqrt.rn.f32 	%f101, %f100;
	fma.rn.f32 	%f102, %f101, %f101, 0f3F800000;
	sqrt.rn.f32 	%f103, %f102;
	fma.rn.f32 	%f104, %f103, %f103, 0f3F800000;
	sqrt.rn.f32 	%f105, %f104;
	fma.rn.f32 	%f106, %f105, %f105, 0f3F800000;
	sqrt.rn.f32 	%f107, %f106;
	fma.rn.f32 	%f108, %f107, %f107, 0f3F800000;
	sqrt.rn.f32 	%f109, %f108;
	fma.rn.f32 	%f110, %f109, %f109, 0f3F800000;
	sqrt.rn.f32 	%f111, %f110;
	fma.rn.f32 	%f112, %f111, %f111, 0f3F800000;
	sqrt.rn.f32 	%f113, %f112;
	fma.rn.f32 	%f114, %f113, %f113, 0f3F800000;
	sqrt.rn.f32 	%f115, %f114;
	fma.rn.f32 	%f116, %f115, %f115, 0f3F800000;
	sqrt.rn.f32 	%f117, %f116;
	fma.rn.f32 	%f118, %f117, %f117, 0f3F800000;
	sqrt.rn.f32 	%f119, %f118;
	fma.rn.f32 	%f120, %f119, %f119, 0f3F800000;
	sqrt.rn.f32 	%f121, %f120;
	fma.rn.f32 	%f122, %f121, %f121, 0f3F800000;
	sqrt.rn.f32 	%f123, %f122;
	fma.rn.f32 	%f124, %f123, %f123, 0f3F800000;
	sqrt.rn.f32 	%f125, %f124;
	fma.rn.f32 	%f126, %f125, %f125, 0f3F800000;
	sqrt.rn.f32 	%f127, %f126;
	fma.rn.f32 	%f128, %f127, %f127, 0f3F800000;
	sqrt.rn.f32 	%f129, %f128;
	fma.rn.f32 	%f130, %f129, %f129, 0f3F800000;
	sqrt.rn.f32 	%f131, %f130;
	fma.rn.f32 	%f132, %f131, %f131, 0f3F800000;
	sqrt.rn.f32 	%f133, %f132;
	fma.rn.f32 	%f134, %f133, %f133, 0f3F800000;
	sqrt.rn.f32 	%f135, %f134;
	fma.rn.f32 	%f136, %f135, %f135, 0f3F800000;
	sqrt.rn.f32 	%f137, %f136;
	fma.rn.f32 	%f138, %f137, %f137, 0f3F800000;
	sqrt.rn.f32 	%f139, %f138;
	fma.rn.f32 	%f140, %f139, %f139, 0f3F800000;
	sqrt.rn.f32 	%f141, %f140;
	fma.rn.f32 	%f142, %f141, %f141, 0f3F800000;
	sqrt.rn.f32 	%f143, %f142;
	fma.rn.f32 	%f144, %f143, %f143, 0f3F800000;
	sqrt.rn.f32 	%f145, %f144;
	fma.rn.f32 	%f146, %f145, %f145, 0f3F800000;
	sqrt.rn.f32 	%f147, %f146;
	fma.rn.f32 	%f148, %f147, %f147, 0f3F800000;
	sqrt.rn.f32 	%f149, %f148;
	fma.rn.f32 	%f150, %f149, %f149, 0f3F800000;
	sqrt.rn.f32 	%f151, %f150;
	fma.rn.f32 	%f152, %f151, %f151, 0f3F800000;
	sqrt.rn.f32 	%f153, %f152;
	fma.rn.f32 	%f154, %f153, %f153, 0f3F800000;
	sqrt.rn.f32 	%f155, %f154;
	fma.rn.f32 	%f156, %f155, %f155, 0f3F800000;
	sqrt.rn.f32 	%f157, %f156;
	fma.rn.f32 	%f158, %f157, %f157, 0f3F800000;
	sqrt.rn.f32 	%f159, %f158;
	fma.rn.f32 	%f160, %f159, %f159, 0f3F800000;
	sqrt.rn.f32 	%f161, %f160;
	fma.rn.f32 	%f162, %f161, %f161, 0f3F800000;
	sqrt.rn.f32 	%f163, %f162;
	fma.rn.f32 	%f164, %f163, %f163, 0f3F800000;
	sqrt.rn.f32 	%f165, %f164;
	fma.rn.f32 	%f166, %f165, %f165, 0f3F800000;
	sqrt.rn.f32 	%f167, %f166;
	fma.rn.f32 	%f168, %f167, %f167, 0f3F800000;
	sqrt.rn.f32 	%f169, %f168;
	fma.rn.f32 	%f170, %f169, %f169, 0f3F800000;
	sqrt.rn.f32 	%f171, %f170;
	fma.rn.f32 	%f172, %f171, %f171, 0f3F800000;
	sqrt.rn.f32 	%f173, %f172;
	fma.rn.f32 	%f174, %f173, %f173, 0f3F800000;
	sqrt.rn.f32 	%f175, %f174;
	fma.rn.f32 	%f176, %f175, %f175, 0f3F800000;
	sqrt.rn.f32 	%f177, %f176;
	fma.rn.f32 	%f178, %f177, %f177, 0f3F800000;
	sqrt.rn.f32 	%f179, %f178;
	fma.rn.f32 	%f180, %f179, %f179, 0f3F800000;
	sqrt.rn.f32 	%f181, %f180;
	fma.rn.f32 	%f182, %f181, %f181, 0f3F800000;
	sqrt.rn.f32 	%f183, %f182;
	fma.rn.f32 	%f184, %f183, %f183, 0f3F800000;
	sqrt.rn.f32 	%f185, %f184;
	fma.rn.f32 	%f186, %f185, %f185, 0f3F800000;
	sqrt.rn.f32 	%f187, %f186;
	fma.rn.f32 	%f188, %f187, %f187, 0f3F800000;
	sqrt.rn.f32 	%f189, %f188;
	fma.rn.f32 	%f190, %f189, %f189, 0f3F800000;
	sqrt.rn.f32 	%f191, %f190;
	fma.rn.f32 	%f192, %f191, %f191, 0f3F800000;
	sqrt.rn.f32 	%f193, %f192;
	fma.rn.f32 	%f194, %f193, %f193, 0f3F800000;
	sqrt.rn.f32 	%f195, %f194;
	fma.rn.f32 	%f196, %f195, %f195, 0f3F800000;
	sqrt.rn.f32 	%f197, %f196;
	fma.rn.f32 	%f198, %f197, %f197, 0f3F800000;
	sqrt.rn.f32 	%f199, %f198;
	fma.rn.f32 	%f200, %f199, %f199, 0f3F800000;
	sqrt.rn.f32 	%f201, %f200;
	add.s64 	%rd7, %rd3, %rd5;
	st.global.f32 	[%rd7], %f201;
$L__BB0_2:
	ret;

}


// ===== COMPILED SASS (sm_100) =====

	.target	sm_100

	.elftype	@"ET_EXEC"


//--------------------- .note.nv.tkinfo           --------------------------
	.section	.note.nv.tkinfo,"",@"SHT_NOTE"
	.sectionflags	@"SHF_NOTE_NV_TKINFO"
	.tkinfo
        /*0018*/ 	.word	0x00000002
        /*0030*/ 	.string	""
        /*0030*/ 	.string	"ptxas"
        /*0030*/ 	.string	"Cuda compilation tools, release 13.0, V13.0.88"
        /*0030*/ 	.string	"Build cuda_13.0.r13.0/compiler.36424714_0"
        /*0030*/ 	.string	"-arch sm_100 -m 64 "



//--------------------- .note.nv.cuinfo           --------------------------
	.section	.note.nv.cuinfo,"",@"SHT_NOTE"
	.sectionflags	@"SHF_NOTE_NV_CUINFO"
        /*0018*/ 	.short	0x0002
        /*001a*/ 	.short	0x0064
        /*001c*/ 	.short	0x0082
	.zero		2


//--------------------- .nv.info                  --------------------------
	.section	.nv.info,"",@"SHT_CUDA_INFO"
	.align	4


	//----- nvinfo : EIATTR_REGCOUNT
	.align		4
        /*0000*/ 	.byte	0x04, 0x2f
        /*0002*/ 	.short	(.L_1 - .L_0)
	.align		4
.L_0:
        /*0004*/ 	.word	index@(_Z13processKernelPfS_i)
        /*0008*/ 	.word	0x0000000b


	//----- nvinfo : EIATTR_FRAME_SIZE
	.align		4
.L_1:
        /*000c*/ 	.byte	0x04, 0x11
        /*000e*/ 	.short	(.L_3 - .L_2)
	.align		4
.L_2:
        /*0010*/ 	.word	index@($__internal_0_$__cuda_sm20_sqrt_rn_f32_slowpath)
        /*0014*/ 	.word	0x00000000


	//----- nvinfo : EIATTR_FRAME_SIZE
	.align		4
.L_3:
        /*0018*/ 	.byte	0x04, 0x11
        /*001a*/ 	.short	(.L_5 - .L_4)
	.align		4
.L_4:
        /*001c*/ 	.word	index@(_Z13processKernelPfS_i)
        /*0020*/ 	.word	0x00000000


	//----- nvinfo : EIATTR_MIN_STACK_SIZE
	.align		4
.L_5:
        /*0024*/ 	.byte	0x04, 0x12
        /*0026*/ 	.short	(.L_7 - .L_6)
	.align		4
.L_6:
        /*0028*/ 	.word	index@(_Z13processKernelPfS_i)
        /*002c*/ 	.word	0x00000000
.L_7:


//--------------------- .nv.compat                --------------------------
	.section	.nv.compat,"",@"SHT_CUDA_COMPAT_INFO"
	.align	4
        /*0000*/ 	.byte	0x02, 0x09, 0x00, 0x00, 0x02, 0x02, 0x01, 0x00, 0x02, 0x05, 0x05, 0x00, 0x03, 0x07, 0x01, 0x01
        /*0010*/ 	.byte	0x02, 0x03, 0x00, 0x00, 0x02, 0x06, 0x01, 0x00, 0x04, 0x0b, 0x08, 0x00, 0x01, 0x00, 0x00, 0x00
        /*0020*/ 	.byte	0x00, 0x00, 0x00, 0x00


//--------------------- .nv.info._Z13processKernelPfS_i --------------------------
	.section	.nv.info._Z13processKernelPfS_i,"",@"SHT_CUDA_INFO"
	.sectionflags	@""
	.align	4


	//----- nvinfo : EIATTR_CUDA_API_VERSION
	.align		4
        /*0000*/ 	.byte	0x04, 0x37
        /*0002*/ 	.short	(.L_9 - .L_8)
.L_8:
        /*0004*/ 	.word	0x00000082


	//----- nvinfo : EIATTR_KPARAM_INFO
	.align		4
.L_9:
        /*0008*/ 	.byte	0x04, 0x17
        /*000a*/ 	.short	(.L_11 - .L_10)
.L_10:
        /*000c*/ 	.word	0x00000000
        /*0010*/ 	.short	0x0002
        /*0012*/ 	.short	0x0010
        /*0014*/ 	.byte	0x00, 0xf0, 0x11, 0x00


	//----- nvinfo : EIATTR_KPARAM_INFO
	.align		4
.L_11:
        /*0018*/ 	.byte	0x04, 0x17
        /*001a*/ 	.short	(.L_13 - .L_12)
.L_12:
        /*001c*/ 	.word	0x00000000
        /*0020*/ 	.short	0x0001
        /*0022*/ 	.short	0x0008
        /*0024*/ 	.byte	0x00, 0xf5, 0x21, 0x00


	//----- nvinfo : EIATTR_KPARAM_INFO
	.align		4
.L_13:
        /*0028*/ 	.byte	0x04, 0x17
        /*002a*/ 	.short	(.L_15 - .L_14)
.L_14:
        /*002c*/ 	.word	0x00000000
        /*0030*/ 	.short	0x0000
        /*0032*/ 	.short	0x0000
        /*0034*/ 	.byte	0x00, 0xf5, 0x21, 0x00


	//----- nvinfo : EIATTR_SPARSE_MMA_MASK
	.align		4
.L_15:
        /*0038*/ 	.byte	0x03, 0x50
        /*003a*/ 	.short	0x0000


	//----- nvinfo : EIATTR_MAXREG_COUNT
	.align		4
        /*003c*/ 	.byte	0x03, 0x1b
        /*003e*/ 	.short	0x00ff


	//----- nvinfo : EIATTR_MERCURY_ISA_VERSION
	.align		4
        /*0040*/ 	.byte	0x03, 0x5f
        /*0042*/ 	.short	0x0101


	//----- nvinfo : EIATTR_VRC_CTA_INIT_COUNT
	.align		4
        /*0044*/ 	.byte	0x02, 0x4a
	.zero		1
	.zero		1


	//----- nvinfo : EIATTR_EXIT_INSTR_OFFSETS
	.align		4
        /*0048*/ 	.byte	0x04, 0x1c
        /*004a*/ 	.short	(.L_17 - .L_16)


	//   ....[0]....
.L_16:
        /*004c*/ 	.word	0x00000070


	//   ....[1]....
        /*0050*/ 	.word	0x00005ea0


	//----- nvinfo : EIATTR_CRS_STACK_SIZE
	.align		4
.L_17:
        /*0054*/ 	.byte	0x04, 0x1e
        /*0056*/ 	.short	(.L_19 - .L_18)
.L_18:
        /*0058*/ 	.word	0x00000000


	//----- nvinfo : EIATTR_CBANK_PARAM_SIZE
	.align		4
.L_19:
        /*005c*/ 	.byte	0x03, 0x19
        /*005e*/ 	.short	0x0014


	//----- nvinfo : EIATTR_PARAM_CBANK
	.align		4
        /*0060*/ 	.byte	0x04, 0x0a
        /*0062*/ 	.short	(.L_21 - .L_20)
	.align		4
.L_20:
        /*0064*/ 	.word	index@(.nv.constant0._Z13processKernelPfS_i)
        /*0068*/ 	.short	0x0380
        /*006a*/ 	.short	0x0014


	//----- nvinfo : EIATTR_SW_WAR
	.align		4
.L_21:
        /*006c*/ 	.byte	0x04, 0x36
        /*006e*/ 	.short	(.L_23 - .L_22)
.L_22:
        /*0070*/ 	.word	0x00000008
.L_23:


//--------------------- .nv.callgraph             --------------------------
	.section	.nv.callgraph,"",@"SHT_CUDA_CALLGRAPH"
	.align	4
	.sectionentsize	8
	.align		4
        /*0000*/ 	.word	0x00000000
	.align		4
        /*0004*/ 	.word	0xffffffff
	.align		4
        /*0008*/ 	.word	0x00000000
	.align		4
        /*000c*/ 	.word	0xfffffffe
	.align		4
        /*0010*/ 	.word	0x00000000
	.align		4
        /*0014*/ 	.word	0xfffffffd
	.align		4
        /*0018*/ 	.word	0x00000000
	.align		4
        /*001c*/ 	.word	0xfffffffc


//--------------------- .text._Z13processKernelPfS_i --------------------------
	.section	.text._Z13processKernelPfS_i,"ax",@progbits
	.align	128
        .global         _Z13processKernelPfS_i
        .type           _Z13processKernelPfS_i,@function
        .size           _Z13processKernelPfS_i,(.L_x_302 - _Z13processKernelPfS_i)
        .other          _Z13processKernelPfS_i,@"STO_CUDA_ENTRY STV_DEFAULT"
_Z13processKernelPfS_i:
.text._Z13processKernelPfS_i:
[----:B------:R-:W-:Y:S01]  /*0000*/  LDC R1, c[0x0][0x37c] ;  /* 0x0000df00ff017b82 */ /* 0x000fe20000000800 */
[----:B------:R-:W0:Y:S07]  /*0010*/  S2R R3, SR_TID.X ;  /* 0x0000000000037919 */ /* 0x000e2e0000002100 */
[----:B------:R-:W0:Y:S01]  /*0020*/  S2UR UR4, SR_CTAID.X ;  /* 0x00000000000479c3 */ /* 0x000e220000002500 */
[----:B------:R-:W1:Y:S07]  /*0030*/  LDCU UR5, c[0x0][0x390] ;  /* 0x00007200ff0577ac */ /* 0x000e6e0008000800 */
[----:B------:R-:W0:Y:S02]  /*0040*/  LDC R2, c[0x0][0x360] ;  /* 0x0000d800ff027b82 */ /* 0x000e240000000800 */
[----:B0-----:R-:W-:-:S05]  /*0050*/  IMAD R2, R2, UR4, R3 ;  /* 0x0000000402027c24 */ /* 0x001fca000f8e0203 */
[----:B-1----:R-:W-:-:S13]  /*0060*/  ISETP.GE.AND P0, PT, R2, UR5, PT ;  /* 0x0000000502007c0c */ /* 0x002fda000bf06270 */
[----:B------:R-:W-:Y:S05]  /*0070*/  @P0 EXIT ;  /* 0x000000000000094d */ /* 0x000fea0003800000 */
[----:B------:R-:W0:Y:S01]  /*0080*/  LDC.64 R4, c[0x0][0x380] ;  /* 0x0000e000ff047b82 */ /* 0x000e220000000a00 */
[----:B------:R-:W1:Y:S01]  /*0090*/  LDCU.64 UR4, c[0x0][0x358] ;  /* 0x00006b00ff0477ac */ /* 0x000e620008000a00 */
[----:B0-----:R-:W-:-:S06]  /*00a0*/  IMAD.WIDE R4, R2, 0x4, R4 ;  /* 0x0000000402047825 */ /* 0x001fcc00078e0204 */
[----:B-1----:R-:W2:Y:S01]  /*00b0*/  LDG.E R4, desc[UR4][R4.64] ;  /* 0x0000000404047981 */ /* 0x002ea2000c1e1900 */
[----:B------:R-:W-:Y:S01]  /*00c0*/  BSSY.RECONVERGENT B0, `(.L_x_0) ;  /* 0x000000d000007945 */ /* 0x000fe20003800200 */
[----:B--2---:R-:W-:-:S04]  /*00d0*/  FFMA R0, R4, R4, 1 ;  /* 0x3f80000004007423 */ /* 0x004fc80000000004 */
[----:B------:R0:W1:Y:S01]  /*00e0*/  MUFU.RSQ R3, R0 ;  /* 0x0000000000037308 */ /* 0x0000620000001400 */
[----:B------:R-:W-:-:S04]  /*00f0*/  IADD3 R6, PT, PT, R0, -0xd000000, RZ ;  /* 0xf300000000067810 */ /* 0x000fc80007ffe0ff */
[----:B------:R-:W-:-:S13]  /*0100*/  ISETP.GT.U32.AND P0, PT, R6, 0x727fffff, PT ;  /* 0x727fffff0600780c */ /* 0x000fda0003f04070 */
[----:B01----:R-:W-:Y:S05]  /*0110*/  @!P0 BRA `(.L_x_1) ;  /* 0x00000000000c8947 */ /* 0x003fea0003800000 */
[----:B------:R-:W-:-:S07]  /*0120*/  MOV R8, 0x140 ;  /* 0x0000014000087802 */ /* 0x000fce0000000f00 */
[----:B------:R-:W-:Y:S05]  /*0130*/  CALL.REL.NOINC `($__internal_0_$__cuda_sm20_sqrt_rn_f32_slowpath) ;  /* 0x0000005c005c7944 */ /* 0x000fea0003c00000 */
[----:B------:R-:W-:Y:S05]  /*0140*/  BRA `(.L_x_2) ;  /* 0x0000000000107947 */ /* 0x000fea0003800000 */
.L_x_1:
[----:B------:R-:W-:Y:S01]  /*0150*/  FMUL.FTZ R5, R0, R3 ;  /* 0x0000000300057220 */ /* 0x000fe20000410000 */
[----:B------:R-:W-:-:S03]  /*0160*/  FMUL.FTZ R3, R3, 0.5 ;  /* 0x3f00000003037820 */ /* 0x000fc60000410000 */
[----:B------:R-:W-:-:S04]  /*0170*/  FFMA R0, -R5, R5, R0 ;  /* 0x0000000505007223 */ /* 0x000fc80000000100 */
[----:B------:R-:W-:-:S07]  /*0180*/  FFMA R0, R0, R3, R5 ;  /* 0x0000000300007223 */ /* 0x000fce0000000005 */
.L_x_2:
[----:B------:R-:W-:Y:S05]  /*0190*/  BSYNC.RECONVERGENT B0 ;  /* 0x0000000000007941 */ /* 0x000fea0003800200 */
.L_x_0:
[----:B------:R-:W-:Y:S01]  /*01a0*/  FFMA R3, R0, R0, 1 ;  /* 0x3f80000000037423 */ /* 0x000fe20000000000 */
[----:B------:R-:W-:Y:S03]  /*01b0*/  BSSY.RECONVERGENT B0, `(.L_x_3) ;  /* 0x000000d000007945 */ /* 0x000fe60003800200 */
[----:B------:R0:W1:Y:S01]  /*01c0*/  MUFU.RSQ R4, R3 ;  /* 0x0000000300047308 */ /* 0x0000620000001400 */
[----:B------:R-:W-:-:S04]  /*01d0*/  IADD3 R0, PT, PT, R3, -0xd000000, RZ ;  /* 0xf300000003007810 */ /* 0x000fc80007ffe0ff */
[----:B------:R-:W-:-:S13]  /*01e0*/  ISETP.GT.U32.AND P0, PT, R0, 0x727fffff, PT ;  /* 0x727fffff0000780c */ /* 0x000fda0003f04070 */
[----:B01----:R-:W-:Y:S05]  /*01f0*/  @!P0 BRA `(.L_x_4) ;  /* 0x0000000000108947 */ /* 0x003fea0003800000 */
[----:B------:R-:W-:Y:S02]  /*0200*/  MOV R0, R3 ;  /* 0x0000000300007202 */ /* 0x000fe40000000f00 */
[----:B------:R-:W-:-:S07]  /*0210*/  MOV R8, 0x230 ;  /* 0x0000023000087802 */ /* 0x000fce0000000f00 */
[----:B------:R-:W-:Y:S05]  /*0220*/  CALL.REL.NOINC `($__internal_0_$__cuda_sm20_sqrt_rn_f32_slowpath) ;  /* 0x0000005c00207944 */ /* 0x000fea0003c00000 */
[----:B------:R-:W-:Y:S05]  /*0230*/  BRA `(.L_x_5) ;  /* 0x0000000000107947 */ /* 0x000fea0003800000 */
.L_x_4:
[----:B------:R-:W-:Y:S01]  /*0240*/  FMUL.FTZ R0, R3, R4 ;  /* 0x0000000403007220 */ /* 0x000fe20000410000 */
[----:B------:R-:W-:-:S03]  /*0250*/  FMUL.FTZ R4, R4, 0.5 ;  /* 0x3f00000004047820 */ /* 0x000fc60000410000 */
[----:B------:R-:W-:-:S04]  /*0260*/  FFMA R3, -R0, R0, R3 ;  /* 0x0000000000037223 */ /* 0x000fc80000000103 */
[----:B------:R-:W-:-:S07]  /*0270*/  FFMA R0, R3, R4, R0 ;  /* 0x0000000403007223 */ /* 0x000fce0000000000 */
.L_x_5:
[----:B------:R-:W-:Y:S05]  /*0280*/  BSYNC.RECONVERGENT B0 ;  /* 0x0000000000007941 */ /* 0x000fea0003800200 */
.L_x_3:
        /* <DEDUP_REMOVED lines=10> */
.L_x_7:
[----:B------:R-:W-:Y:S01]  /*0330*/  FMUL.FTZ R0, R3, R4 ;  /* 0x0000000403007220 */ /* 0x000fe20000410000 */
[----:B------:R-:W-:-:S03]  /*0340*/  FMUL.FTZ R4, R4, 0.5 ;  /* 0x3f00000004047820 */ /* 0x000fc60000410000 */
[----:B------:R-:W-:-:S04]  /*0350*/  FFMA R3, -R0, R0, R3 ;  /* 0x0000000000037223 */ /* 0x000fc80000000103 */
[----:B------:R-:W-:-:S07]  /*0360*/  FFMA R0, R3, R4, R0 ;  /* 0x0000000403007223 */ /* 0x000fce0000000000 */
.L_x_8:
[----:B------:R-:W-:Y:S05]  /*0370*/  BSYNC.RECONVERGENT B0 ;  /* 0x0000000000007941 */ /* 0x000fea0003800200 */
.L_x_6:
        /* <DEDUP_REMOVED lines=10> */
.L_x_10:
[----:B------:R-:W-:Y:S01]  /*0420*/  FMUL.FTZ R0, R3, R4 ;  /* 0x0000000403007220 */ /* 0x000fe20000410000 */
[----:B------:R-:W-:-:S03]  /*0430*/  FMUL.FTZ R4, R4, 0.5 ;  /* 0x3f00000004047820 */ /* 0x000fc60000410000 */
[----:B------:R-:W-:-:S04]  /*0440*/  FFMA R3, -R0, R0, R3 ;  /* 0x0000000000037223 */ /* 0x000fc80000000103 */
[----:B------:R-:W-:-:S07]  /*0450*/  FFMA R0, R3, R4, R0 ;  /* 0x0000000403007223 */ /* 0x000fce0000000000 */
.L_x_11:
[----:B------:R-:W-:Y:S05]  /*0460*/  BSYNC.RECONVERGENT B0 ;  /* 0x0000000000007941 */ /* 0x000fea0003800200 */
.L_x_9:
        /* <DEDUP_REMOVED lines=10> */
.L_x_13:
[----:B------:R-:W-:Y:S01]  /*0510*/  FMUL.FTZ R0, R3, R4 ;  /* 0x0000000403007220 */ /* 0x000fe20000410000 */
[----:B------:R-:W-:-:S03]  /*0520*/  FMUL.FTZ R4, R4, 0.5 ;  /* 0x3f00000004047820 */ /* 0x000fc60000410000 */
[----:B------:R-:W-:-:S04]  /*0530*/  FFMA R3, -R0, R0, R3 ;  /* 0x0000000000037223 */ /* 0x000fc80000000103 */
[----:B------:R-:W-:-:S07]  /*0540*/  FFMA R0, R3, R4, R0 ;  /* 0x0000000403007223 */ /* 0x000fce0000000000 */
.L_x_14:
[----:B------:R-:W-:Y:S05]  /*0550*/  BSYNC.RECONVERGENT B0 ;  /* 0x0000000000007941 */ /* 0x000fea0003800200 */
.L_x_12:
        /* <DEDUP_REMOVED lines=10> */
.L_x_16:
[----:B------:R-:W-:Y:S01]  /*0600*/  FMUL.FTZ R0, R3, R4 ;  /* 0x0000000403007220 */ /* 0x000fe20000410000 */
[----:B------:R-:W-:-:S03]  /*0610*/  FMUL.FTZ R4, R4, 0.5 ;  /* 0x3f00000004047820 */ /* 0x000fc60000410000 */
[----:B------:R-:W-:-:S04]  /*0620*/  FFMA R3, -R0, R0, R3 ;  /* 0x0000000000037223 */ /* 0x000fc80000000103 */
[----:B------:R-:W-:-:S07]  /*0630*/  FFMA R0, R3, R4, R0 ;  /* 0x0000000403007223 */ /* 0x000fce0000000000 */
.L_x_17:
[----:B------:R-:W-:Y:S05]  /*0640*/  BSYNC.RECONVERGENT B0 ;  /* 0x0000000000007941 */ /* 0x000fea0003800200 */
.L_x_15:
        /* <DEDUP_REMOVED lines=10> */
.L_x_19:
[----:B------:R-:W-:Y:S01]  /*06f0*/  FMUL.FTZ R0, R3, R4 ;  /* 0x0000000403007220 */ /* 0x000fe20000410000 */
[----:B------:R-:W-:-:S03]  /*0700*/  FMUL.FTZ R4, R4, 0.5 ;  /* 0x3f00000004047820 */ /* 0x000fc60000410000 */
[----:B------:R-:W-:-:S04]  /*0710*/  FFMA R3, -R0, R0, R3 ;  /* 0x0000000000037223 */ /* 0x000fc80000000103 */
[----:B------:R-:W-:-:S07]  /*0720*/  FFMA R0, R3, R4, R0 ;  /* 0x0000000403007223 */ /* 0x000fce0000000000 */
.L_x_20:
[----:B------:R-:W-:Y:S05]  /*0730*/  BSYNC.RECONVERGENT B0 ;  /* 0x0000000000007941 */ /* 0x000fea0003800200 */
.L_x_18:
        /* <DEDUP_REMOVED lines=10> */
.L_x_22:
[----:B------:R-:W-:Y:S01]  /*07e0*/  FMUL.FTZ R0, R3, R4 ;  /* 0x0000000403007220 */ /* 0x000fe20000410000 */
[----:B------:R-:W-:-:S03]  /*07f0*/  FMUL.FTZ R4, R4, 0.5 ;  /* 0x3f00000004047820 */ /* 0x000fc60000410000 */
[----:B------:R-:W-:-:S04]  /*0800*/  FFMA R3, -R0, R0, R3 ;  /* 0x0000000000037223 */ /* 0x000fc80000000103 */
[----:B------:R-:W-:-:S07]  /*0810*/  FFMA R0, R3, R4, R0 ;  /* 0x0000000403007223 */ /* 0x000fce0000000000 */
.L_x_23:
[----:B------:R-:W-:Y:S05]  /*0820*/  BSYNC.RECONVERGENT B0 ;  /* 0x0000000000007941 */ /* 0x000fea0003800200 */
.L_x_21:
        /* <DEDUP_REMOVED lines=10> */
.L_x_25:
[----:B------:R-:W-:Y:S01]  /*08d0*/  FMUL.FTZ R0, R3, R4 ;  /* 0x0000000403007220 */ /* 0x000fe20000410000 */
[----:B------:R-:W-:-:S03]  /*08e0*/  FMUL.FTZ R4, R4, 0.5 ;  /* 0x3f00000004047820 */ /* 0x000fc60000410000 */
[----:B------:R-:W-:-:S04]  /*08f0*/  FFMA R3, -R0, R0, R3 ;  /* 0x0000000000037223 */ /* 0x000fc80000000103 */
[----:B------:R-:W-:-:S07]  /*0900*/  FFMA R0, R3, R4, R0 ;  /* 0x0000000403007223 */ /* 0x000fce0000000000 */
.L_x_26:
[----:B------:R-:W-:Y:S05]  /*0910*/  BSYNC.RECONVERGENT B0 ;  /* 0x0000000000007941 */ /* 0x000fea0003800200 */
.L_x_24:
        /* <DEDUP_REMOVED lines=10> */
.L_x_28:
[----:B------:R-:W-:Y:S01]  /*09c0*/  FMUL.FTZ R0, R3, R4 ;  /* 0x0000000403007220 */ /* 0x000fe20000410000 */
[----:B------:R-:W-:-:S03]  /*09d0*/  FMUL.FTZ R4, R4, 0.5 ;  /* 0x3f00000004047820 */ /* 0x000fc60000410000 */
[----:B------:R-:W-:-:S04]  /*09e0*/  FFMA R3, -R0, R0, R3 ;  /* 0x0000000000037223 */ /* 0x000fc80000000103 */
[----:B------:R-:W-:-:S07]  /*09f0*/  FFMA R0, R3, R4, R0 ;  /* 0x0000000403007223 */ /* 0x000fce0000000000 */
.L_x_29:
[----:B------:R-:W-:Y:S05]  /*0a00*/  BSYNC.RECONVERGENT B0 ;  /* 0x0000000000007941 */ /* 0x000fea0003800200 */
.L_x_27:
        /* <DEDUP_REMOVED lines=10> */
.L_x_31:
[----:B------:R-:W-:Y:S01]  /*0ab0*/  FMUL.FTZ R0, R3, R4 ;  /* 0x0000000403007220 */ /* 0x000fe20000410000 */
[----:B------:R-:W-:-:S03]  /*0ac0*/  FMUL.FTZ R4, R4, 0.5 ;  /* 0x3f00000004047820 */ /* 0x000fc60000410000 */
[----:B------:R-:W-:-:S04]  /*0ad0*/  FFMA R3, -R0, R0, R3 ;  /* 0x0000000000037223 */ /* 0x000fc80000000103 */
[----:B------:R-:W-:-:S07]  /*0ae0*/  FFMA R0, R3, R4, R0 ;  /* 0x0000000403007223 */ /* 0x000fce0000000000 */
.L_x_32:
[----:B------:R-:W-:Y:S05]  /*0af0*/  BSYNC.RECONVERGENT B0 ;  /* 0x0000000000007941 */ /* 0x000fea0003800200 */
.L_x_30:
        /* <DEDUP_REMOVED lines=10> */
.L_x_34:
[----:B------:R-:W-:Y:S01]  /*0ba0*/  FMUL.FTZ R0, R3, R4 ;  /* 0x0000000403007220 */ /* 0x000fe20000410000 */
[----:B------:R-:W-:-:S03]  /*0bb0*/  FMUL.FTZ R4, R4, 0.5 ;  /* 0x3f00000004047820 */ /* 0x000fc60000410000 */
[----:B------:R-:W-:-:S04]  /*0bc0*/  FFMA R3, -R0, R0, R3 ;  /* 0x0000000000037223 */ /* 0x000fc80000000103 */
[----:B------:R-:W-:-:S07]  /*0bd0*/  FFMA R0, R3, R4, R0 ;  /* 0x0000000403007223 */ /* 0x000fce0000000000 */
.L_x_35:
[----:B------:R-:W-:Y:S05]  /*0be0*/  BSYNC.RECONVERGENT B0 ;  /* 0x0000000000007941 */ /* 0x000fea0003800200 */
.L_x_33:
        /* <DEDUP_REMOVED lines=10> */
.L_x_37:
[----:B------:R-:W-:Y:S01]  /*0c90*/  FMUL.FTZ R0, R3, R4 ;  /* 0x0000000403007220 */ /* 0x000fe20000410000 */
[----:B------:R-:W-:-:S03]  /*0ca0*/  FMUL.FTZ R4, R4, 0.5 ;  /* 0x3f00000004047820 */ /* 0x000fc60000410000 */
[----:B------:R-:W-:-:S04]  /*0cb0*/  FFMA R3, -R0, R0, R3 ;  /* 0x0000000000037223 */ /* 0x000fc80000000103 */
[----:B------:R-:W-:-:S07]  /*0cc0*/  FFMA R0, R3, R4, R0 ;  /* 0x0000000403007223 */ /* 0x000fce0000000000 */
.L_x_38:
[----:B------:R-:W-:Y:S05]  /*0cd0*/  BSYNC.RECONVERGENT B0 ;  /* 0x0000000000007941 */ /* 0x000fea0003800200 */
.L_x_36:
        /* <DEDUP_REMOVED lines=10> */
.L_x_40:
[----:B------:R-:W-:Y:S01]  /*0d80*/  FMUL.FTZ R0, R3, R4 ;  /* 0x0000000403007220 */ /* 0x000fe20000410000 */
[----:B------:R-:W-:-:S03]  /*0d90*/  FMUL.FTZ R4, R4, 0.5 ;  /* 0x3f00000004047820 */ /* 0x000fc60000410000 */
[----:B------:R-:W-:-:S04]  /*0da0*/  FFMA R3, -R0, R0, R3 ;  /* 0x0000000000037223 */ /* 0x000fc80000000103 */
[----:B------:R-:W-:-:S07]  /*0db0*/  FFMA R0, R3, R4, R0 ;  /* 0x0000000403007223 */ /* 0x000fce0000000000 */
.L_x_41:
[----:B------:R-:W-:Y:S05]  /*0dc0*/  BSYNC.RECONVERGENT B0 ;  /* 0x0000000000007941 */ /* 0x000fea0003800200 */
.L_x_39:
        /* <DEDUP_REMOVED lines=10> */
.L_x_43:
[----:B------:R-:W-:Y:S01]  /*0e70*/  FMUL.FTZ R0, R3, R4 ;  /* 0x0000000403007220 */ /* 0x000fe20000410000 */
[----:B------:R-:W-:-:S03]  /*0e80*/  FMUL.FTZ R4, R4, 0.5 ;  /* 0x3f00000004047820 */ /* 0x000fc60000410000 */
[----:B------:R-:W-:-:S04]  /*0e90*/  FFMA R3, -R0, R0, R3 ;  /* 0x0000000000037223 */ /* 0x000fc80000000103 */
[----:B------:R-:W-:-:S07]  /*0ea0*/  FFMA R0, R3, R4, R0 ;  /* 0x0000000403007223 */ /* 0x000fce0000000000 */
.L_x_44:
[----:B------:R-:W-:Y:S05]  /*0eb0*/  BSYNC.RECONVERGENT B0 ;  /* 0x0000000000007941 */ /* 0x000fea0003800200 */
.L_x_42:
        /* <DEDUP_REMOVED lines=10> */
.L_x_46:
[----:B------:R-:W-:Y:S01]  /*0f60*/  FMUL.FTZ R0, R3, R4 ;  /* 0x0000000403007220 */ /* 0x000fe20000410000 */
[----:B------:R-:W-:-:S03]  /*0f70*/  FMUL.FTZ R4, R4, 0.5 ;  /* 0x3f00000004047820 */ /* 0x000fc60000410000 */
[----:B------:R-:W-:-:S04]  /*0f80*/  FFMA R3, -R0, R0, R3 ;  /* 0x0000000000037223 */ /* 0x000fc80000000103 */
[----:B------:R-:W-:-:S07]  /*0f90*/  FFMA R0, R3, R4, R0 ;  /* 0x0000000403007223 */ /* 0x000fce0000000000 */
.L_x_47:
[----:B------:R-:W-:Y:S05]  /*0fa0*/  BSYNC.RECONVERGENT B0 ;  /* 0x0000000000007941 */ /* 0x000fea0003800200 */
.L_x_45:
        /* <DEDUP_REMOVED lines=10> */
.L_x_49:
[----:B------:R-:W-:Y:S01]  /*1050*/  FMUL.FTZ R0, R3, R4 ;  /* 0x0000000403007220 */ /* 0x000fe20000410000 */
[----:B------:R-:W-:-:S03]  /*1060*/  FMUL.FTZ R4, R4, 0.5 ;  /* 0x3f00000004047820 */ /* 0x000fc60000410000 */
[----:B------:R-:W-:-:S04]  /*1070*/  FFMA R3, -R0, R0, R3 ;  /* 0x0000000000037223 */ /* 0x000fc80000000103 */
[----:B------:R-:W-:-:S07]  /*1080*/  FFMA R0, R3, R4, R0 ;  /* 0x0000000403007223 */ /* 0x000fce0000000000 */
.L_x_50:
[----:B------:R-:W-:Y:S05]  /*1090*/  BSYNC.RECONVERGENT B0 ;  /* 0x0000000000007941 */ /* 0x000fea0003800200 */
.L_x_48:
        /* <DEDUP_REMOVED lines=10> */
.L_x_52:
[----:B------:R-:W-:Y:S01]  /*1140*/  FMUL.FTZ R0, R3, R4 ;  /* 0x0000000403007220 */ /* 0x000fe20000410000 */
[----:B------:R-:W-:-:S03]  /*1150*/  FMUL.FTZ R4, R4, 0.5 ;  /* 0x3f00000004047820 */ /* 0x000fc60000410000 */
[----:B------:R-:W-:-:S04]  /*1160*/  FFMA R3, -R0, R0, R3 ;  /* 0x0000000000037223 */ /* 0x000fc80000000103 */
[----:B------:R-:W-:-:S07]  /*1170*/  FFMA R0, R3, R4, R0 ;  /* 0x0000000403007223 */ /* 0x000fce0000000000 */
.L_x_53:
[----:B------:R-:W-:Y:S05]  /*1180*/  BSYNC.RECONVERGENT B0 ;  /* 0x0000000000007941 */ /* 0x000fea0003800200 */
.L_x_51:
        /* <DEDUP_REMOVED lines=10> */
.L_x_55:
[----:B------:R-:W-:Y:S01]  /*1230*/  FMUL.FTZ R0, R3, R4 ;  /* 0x0000000403007220 */ /* 0x000fe20000410000 */
[----:B------:R-:W-:-:S03]  /*1240*/  FMUL.FTZ R4, R4, 0.5 ;  /* 0x3f00000004047820 */ /* 0x000fc60000410000 */
[----:B------:R-:W-:-:S04]  /*1250*/  FFMA R3, -R0, R0, R3 ;  /* 0x0000000000037223 */ /* 0x000fc80000000103 */
[----:B------:R-:W-:-:S07]  /*1260*/  FFMA R0, R3, R4, R0 ;  /* 0x0000000403007223 */ /* 0x000fce0000000000 */
.L_x_56:
[----:B------:R-:W-:Y:S05]  /*1270*/  BSYNC.RECONVERGENT B0 ;  /* 0x0000000000007941 */ /* 0x000fea0003800200 */
.L_x_54:
        /* <DEDUP_REMOVED lines=10> */
.L_x_58:
[----:B------:R-:W-:Y:S01]  /*1320*/  FMUL.FTZ R0, R3, R4 ;  /* 0x0000000403007220 */ /* 0x000fe20000410000 */
[----:B------:R-:W-:-:S03]  /*1330*/  FMUL.FTZ R4, R4, 0.5 ;  /* 0x3f00000004047820 */ /* 0x000fc60000410000 */
[----:B------:R-:W-:-:S04]  /*1340*/  FFMA R3, -R0, R0, R3 ;  /* 0x0000000000037223 */ /* 0x000fc80000000103 */
[----:B------:R-:W-:-:S07]  /*1350*/  FFMA R0, R3, R4, R0 ;  /* 0x0000000403007223 */ /* 0x000fce0000000000 */
.L_x_59:
[----:B------:R-:W-:Y:S05]  /*1360*/  BSYNC.RECONVERGENT B0 ;  /* 0x0000000000007941 */ /* 0x000fea0003800200 */
.L_x_57:
        /* <DEDUP_REMOVED lines=10> */
.L_x_61:
[----:B------:R-:W-:Y:S01]  /*1410*/  FMUL.FTZ R0, R3, R4 ;  /* 0x0000000403007220 */ /* 0x000fe20000410000 */
[----:B------:R-:W-:-:S03]  /*1420*/  FMUL.FTZ R4, R4, 0.5 ;  /* 0x3f00000004047820 */ /* 0x000fc60000410000 */
[----:B------:R-:W-:-:S04]  /*1430*/  FFMA R3, -R0, R0, R3 ;  /* 0x0000000000037223 */ /* 0x000fc80000000103 */
[----:B------:R-:W-:-:S07]  /*1440*/  FFMA R0, R3, R4, R0 ;  /* 0x0000000403007223 */ /* 0x000fce0000000000 */
.L_x_62:
[----:B------:R-:W-:Y:S05]  /*1450*/  BSYNC.RECONVERGENT B0 ;  /* 0x0000000000007941 */ /* 0x000fea0003800200 */
.L_x_60:
        /* <DEDUP_REMOVED lines=10> */
.L_x_64:
[----:B------:R-:W-:Y:S01]  /*1500*/  FMUL.FTZ R0, R3, R4 ;  /* 0x0000000403007220 */ /* 0x000fe20000410000 */
[----:B------:R-:W-:-:S03]  /*1510*/  FMUL.FTZ R4, R4, 0.5 ;  /* 0x3f00000004047820 */ /* 0x000fc60000410000 */
[----:B------:R-:W-:-:S04]  /*1520*/  FFMA R3, -R0, R0, R3 ;  /* 0x0000000000037223 */ /* 0x000fc80000000103 */
[----:B------:R-:W-:-:S07]  /*1530*/  FFMA R0, R3, R4, R0 ;  /* 0x0000000403007223 */ /* 0x000fce0000000000 */
.L_x_65:
[----:B------:R-:W-:Y:S05]  /*1540*/  BSYNC.RECONVERGENT B0 ;  /* 0x0000000000007941 */ /* 0x000fea0003800200 */
.L_x_63:
        /* <DEDUP_REMOVED lines=10> */
.L_x_67:
[----:B------:R-:W-:Y:S01]  /*15f0*/  FMUL.FTZ R0, R3, R4 ;  /* 0x0000000403007220 */ /* 0x000fe20000410000 */
[----:B------:R-:W-:-:S03]  /*1600*/  FMUL.FTZ R4, R4, 0.5 ;  /* 0x3f00000004047820 */ /* 0x000fc60000410000 */
[----:B------:R-:W-:-:S04]  /*1610*/  FFMA R3, -R0, R0, R3 ;  /* 0x0000000000037223 */ /* 0x000fc80000000103 */
[----:B------:R-:W-:-:S07]  /*1620*/  FFMA R0, R3, R4, R0 ;  /* 0x0000000403007223 */ /* 0x000fce0000000000 */
.L_x_68:
[----:B------:R-:W-:Y:S05]  /*1630*/  BSYNC.RECONVERGENT B0 ;  /* 0x0000000000007941 */ /* 0x000fea0003800200 */
.L_x_66:
        /* <DEDUP_REMOVED lines=10> */
.L_x_70:
[----:B------:R-:W-:Y:S01]  /*16e0*/  FMUL.FTZ R0, R3, R4 ;  /* 0x0000000403007220 */ /* 0x000fe20000410000 */
[----:B------:R-:W-:-:S03]  /*16f0*/  FMUL.FTZ R4, R4, 0.5 ;  /* 0x3f00000004047820 */ /* 0x000fc60000410000 */
[----:B------:R-:W-:-:S04]  /*1700*/  FFMA R3, -R0, R0, R3 ;  /* 0x0000000000037223 */ /* 0x000fc80000000103 */
[----:B------:R-:W-:-:S07]  /*1710*/  FFMA R0, R3, R4, R0 ;  /* 0x0000000403007223 */ /* 0x000fce0000000000 */
.L_x_71:
[----:B------:R-:W-:Y:S05]  /*1720*/  BSYNC.RECONVERGENT B0 ;  /* 0x0000000000007941 */ /* 0x000fea0003800200 */
.L_x_69:
        /* <DEDUP_REMOVED lines=10> */
.L_x_73:
[----:B------:R-:W-:Y:S01]  /*17d0*/  FMUL.FTZ R0, R3, R4 ;  /* 0x0000000403007220 */ /* 0x000fe20000410000 */
[----:B------:R-:W-:-:S03]  /*17e0*/  FMUL.FTZ R4, R4, 0.5 ;  /* 0x3f00000004047820 */ /* 0x000fc60000410000 */
[----:B------:R-:W-:-:S04]  /*17f0*/  FFMA R3, -R0, R0, R3 ;  /* 0x0000000000037223 */ /* 0x000fc80000000103 */
[----:B------:R-:W-:-:S07]  /*1800*/  FFMA R0, R3, R4, R0 ;  /* 0x0000000403007223 */ /* 0x000fce0000000000 */
.L_x_74:
[----:B------:R-:W-:Y:S05]  /*1810*/  BSYNC.RECONVERGENT B0 ;  /* 0x0000000000007941 */ /* 0x000fea0003800200 */
.L_x_72:
        /* <DEDUP_REMOVED lines=10> */
.L_x_76:
[----:B------:R-:W-:Y:S01]  /*18c0*/  FMUL.FTZ R0, R3, R4 ;  /* 0x0000000403007220 */ /* 0x000fe20000410000 */
[----:B------:R-:W-:-:S03]  /*18d0*/  FMUL.FTZ R4, R4, 0.5 ;  /* 0x3f00000004047820 */ /* 0x000fc60000410000 */
[----:B------:R-:W-:-:S04]  /*18e0*/  FFMA R3, -R0, R0, R3 ;  /* 0x0000000000037223 */ /* 0x000fc80000000103 */
[----:B------:R-:W-:-:S07]  /*18f0*/  FFMA R0, R3, R4, R0 ;  /* 0x0000000403007223 */ /* 0x000fce0000000000 */
.L_x_77:
[----:B------:R-:W-:Y:S05]  /*1900*/  BSYNC.RECONVERGENT B0 ;  /* 0x0000000000007941 */ /* 0x000fea0003800200 */
.L_x_75:
        /* <DEDUP_REMOVED lines=10> */
.L_x_79:
[----:B------:R-:W-:Y:S01]  /*19b0*/  FMUL.FTZ R0, R3, R4 ;  /* 0x0000000403007220 */ /* 0x000fe20000410000 */
[----:B------:R-:W-:-:S03]  /*19c0*/  FMUL.FTZ R4, R4, 0.5 ;  /* 0x3f00000004047820 */ /* 0x000fc60000410000 */
[----:B------:R-:W-:-:S04]  /*19d0*/  FFMA R3, -R0, R0, R3 ;  /* 0x0000000000037223 */ /* 0x000fc80000000103 */
[----:B------:R-:W-:-:S07]  /*19e0*/  FFMA R0, R3, R4, R0 ;  /* 0x0000000403007223 */ /* 0x000fce0000000000 */
.L_x_80:
[----:B------:R-:W-:Y:S05]  /*19f0*/  BSYNC.RECONVERGENT B0 ;  /* 0x0000000000007941 */ /* 0x000fea0003800200 */
.L_x_78:
        /* <DEDUP_REMOVED lines=10> */
.L_x_82:
[----:B------:R-:W-:Y:S01]  /*1aa0*/  FMUL.FTZ R0, R3, R4 ;  /* 0x0000000403007220 */ /* 0x000fe20000410000 */
[----:B------:R-:W-:-:S03]  /*1ab0*/  FMUL.FTZ R4, R4, 0.5 ;  /* 0x3f00000004047820 */ /* 0x000fc60000410000 */
[----:B------:R-:W-:-:S04]  /*1ac0*/  FFMA R3, -R0, R0, R3 ;  /* 0x0000000000037223 */ /* 0x000fc80000000103 */
[----:B------:R-:W-:-:S07]  /*1ad0*/  FFMA R0, R3, R4, R0 ;  /* 0x0000000403007223 */ /* 0x000fce0000000000 */
.L_x_83:
[----:B------:R-:W-:Y:S05]  /*1ae0*/  BSYNC.RECONVERGENT B0 ;  /* 0x0000000000007941 */ /* 0x000fea0003800200 */
.L_x_81:
        /* <DEDUP_REMOVED lines=10> */
.L_x_85:
[----:B------:R-:W-:Y:S01]  /*1b90*/  FMUL.FTZ R0, R3, R4 ;  /* 0x0000000403007220 */ /* 0x000fe20000410000 */
[----:B------:R-:W-:-:S03]  /*1ba0*/  FMUL.FTZ R4, R4, 0.5 ;  /* 0x3f00000004047820 */ /* 0x000fc60000410000 */
[----:B------:R-:W-:-:S04]  /*1bb0*/  FFMA R3, -R0, R0, R3 ;  /* 0x0000000000037223 */ /* 0x000fc80000000103 */
[----:B------:R-:W-:-:S07]  /*1bc0*/  FFMA R0, R3, R4, R0 ;  /* 0x0000000403007223 */ /* 0x000fce0000000000 */
.L_x_86:
[----:B------:R-:W-:Y:S05]  /*1bd0*/  BSYNC.RECONVERGENT B0 ;  /* 0x0000000000007941 */ /* 0x000fea0003800200 */
.L_x_84:
        /* <DEDUP_REMOVED lines=10> */
.L_x_88:
[----:B------:R-:W-:Y:S01]  /*1c80*/  FMUL.FTZ R0, R3, R4 ;  /* 0x0000000403007220 */ /* 0x000fe20000410000 */
[----:B------:R-:W-:-:S03]  /*1c90*/  FMUL.FTZ R4, R4, 0.5 ;  /* 0x3f00000004047820 */ /* 0x000fc60000410000 */
[----:B------:R-:W-:-:S04]  /*1ca0*/  FFMA R3, -R0, R0, R3 ;  /* 0x0000000000037223 */ /* 0x000fc80000000103 */
[----:B------:R-:W-:-:S07]  /*1cb0*/  FFMA R0, R3, R4, R0 ;  /* 0x0000000403007223 */ /* 0x000fce0000000000 */
.L_x_89:
[----:B------:R-:W-:Y:S05]  /*1cc0*/  BSYNC.RECONVERGENT B0 ;  /* 0x0000000000007941 */ /* 0x000fea0003800200 */
.L_x_87:
        /* <DEDUP_REMOVED lines=10> */
.L_x_91:
[----:B------:R-:W-:Y:S01]  /*1d70*/  FMUL.FTZ R0, R3, R4 ;  /* 0x0000000403007220 */ /* 0x000fe20000410000 */
[----:B------:R-:W-:-:S03]  /*1d80*/  FMUL.FTZ R4, R4, 0.5 ;  /* 0x3f00000004047820 */ /* 0x000fc60000410000 */
[----:B------:R-:W-:-:S04]  /*1d90*/  FFMA R3, -R0, R0, R3 ;  /* 0x0000000000037223 */ /* 0x000fc80000000103 */
[----:B------:R-:W-:-:S07]  /*1da0*/  FFMA R0, R3, R4, R0 ;  /* 0x0000000403007223 */ /* 0x000fce0000000000 */
.L_x_92:
[----:B------:R-:W-:Y:S05]  /*1db0*/  BSYNC.RECONVERGENT B0 ;  /* 0x0000000000007941 */ /* 0x000fea0003800200 */
.L_x_90:
        /* <DEDUP_REMOVED lines=10> */
.L_x_94:
[----:B------:R-:W-:Y:S01]  /*1e60*/  FMUL.FTZ R0, R3, R4 ;  /* 0x0000000403007220 */ /* 0x000fe20000410000 */
[----:B------:R-:W-:-:S03]  /*1e70*/  FMUL.FTZ R4, R4, 0.5 ;  /* 0x3f00000004047820 */ /* 0x000fc60000410000 */
[----:B------:R-:W-:-:S04]  /*1e80*/  FFMA R3, -R0, R0, R3 ;  /* 0x0000000000037223 */ /* 0x000fc80000000103 */
[----:B------:R-:W-:-:S07]  /*1e90*/  FFMA R0, R3, R4, R0 ;  /* 0x0000000403007223 */ /* 0x000fce0000000000 */
.L_x_95:
[----:B------:R-:W-:Y:S05]  /*1ea0*/  BSYNC.RECONVERGENT B0 ;  /* 0x0000000000007941 */ /* 0x000fea0003800200 */
.L_x_93:
        /* <DEDUP_REMOVED lines=10> */
.L_x_97:
[----:B------:R-:W-:Y:S01]  /*1f50*/  FMUL.FTZ R0, R3, R4 ;  /* 0x0000000403007220 */ /* 0x000fe20000410000 */
[----:B------:R-:W-:-:S03]  /*1f60*/  FMUL.FTZ R4, R4, 0.5 ;  /* 0x3f00000004047820 */ /* 0x000fc60000410000 */
[----:B------:R-:W-:-:S04]  /*1f70*/  FFMA R3, -R0, R0, R3 ;  /* 0x0000000000037223 */ /* 0x000fc80000000103 */
[----:B------:R-:W-:-:S07]  /*1f80*/  FFMA R0, R3, R4, R0 ;  /* 0x0000000403007223 */ /* 0x000fce0000000000 */
.L_x_98:
[----:B------:R-:W-:Y:S05]  /*1f90*/  BSYNC.RECONVERGENT B0 ;  /* 0x0000000000007941 */ /* 0x000fea0003800200 */
.L_x_96:
        /* <DEDUP_REMOVED lines=10> */
.L_x_100:
[----:B------:R-:W-:Y:S01]  /*2040*/  FMUL.FTZ R0, R3, R4 ;  /* 0x0000000403007220 */ /* 0x000fe20000410000 */
[----:B------:R-:W-:-:S03]  /*2050*/  FMUL.FTZ R4, R4, 0.5 ;  /* 0x3f00000004047820 */ /* 0x000fc60000410000 */
[----:B------:R-:W-:-:S04]  /*2060*/  FFMA R3, -R0, R0, R3 ;  /* 0x0000000000037223 */ /* 0x000fc80000000103 */
[----:B------:R-:W-:-:S07]  /*2070*/  FFMA R0, R3, R4, R0 ;  /* 0x0000000403007223 */ /* 0x000fce0000000000 */
.L_x_101:
[----:B------:R-:W-:Y:S05]  /*2080*/  BSYNC.RECONVERGENT B0 ;  /* 0x0000000000007941 */ /* 0x000fea0003800200 */
.L_x_99:
        /* <DEDUP_REMOVED lines=10> */
.L_x_103:
[----:B------:R-:W-:Y:S01]  /*2130*/  FMUL.FTZ R0, R3, R4 ;  /* 0x0000000403007220 */ /* 0x000fe20000410000 */
[----:B------:R-:W-:-:S03]  /*2140*/  FMUL.FTZ R4, R4, 0.5 ;  /* 0x3f00000004047820 */ /* 0x000fc60000410000 */
[----:B------:R-:W-:-:S04]  /*2150*/  FFMA R3, -R0, R0, R3 ;  /* 0x0000000000037223 */ /* 0x000fc80000000103 */
[----:B------:R-:W-:-:S07]  /*2160*/  FFMA R0, R3, R4, R0 ;  /* 0x0000000403007223 */ /* 0x000fce0000000000 */
.L_x_104:
[----:B------:R-:W-:Y:S05]  /*2170*/  BSYNC.RECONVERGENT B0 ;  /* 0x0000000000007941 */ /* 0x000fea0003800200 */
.L_x_102:
        /* <DEDUP_REMOVED lines=10> */
.L_x_106:
[----:B------:R-:W-:Y:S01]  /*2220*/  FMUL.FTZ R0, R3, R4 ;  /* 0x0000000403007220 */ /* 0x000fe20000410000 */
[----:B------:R-:W-:-:S03]  /*2230*/  FMUL.FTZ R4, R4, 0.5 ;  /* 0x3f00000004047820 */ /* 0x000fc60000410000 */
[----:B------:R-:W-:-:S04]  /*2240*/  FFMA R3, -R0, R0, R3 ;  /* 0x0000000000037223 */ /* 0x000fc80000000103 */
[----:B------:R-:W-:-:S07]  /*2250*/  FFMA R0, R3, R4, R0 ;  /* 0x0000000403007223 */ /* 0x000fce0000000000 */
.L_x_107:
[----:B------:R-:W-:Y:S05]  /*2260*/  BSYNC.RECONVERGENT B0 ;  /* 0x0000000000007941 */ /* 0x000fea0003800200 */
.L_x_105:
        /* <DEDUP_REMOVED lines=10> */
.L_x_109:
[----:B------:R-:W-:Y:S01]  /*2310*/  FMUL.FTZ R0, R3, R4 ;  /* 0x0000000403007220 */ /* 0x000fe20000410000 */
[----:B------:R-:W-:-:S03]  /*2320*/  FMUL.FTZ R4, R4, 0.5 ;  /* 0x3f00000004047820 */ /* 0x000fc60000410000 */
[----:B------:R-:W-:-:S04]  /*2330*/  FFMA R3, -R0, R0, R3 ;  /* 0x0000000000037223 */ /* 0x000fc80000000103 */
[----:B------:R-:W-:-:S07]  /*2340*/  FFMA R0, R3, R4, R0 ;  /* 0x0000000403007223 */ /* 0x000fce0000000000 */
.L_x_110:
[----:B------:R-:W-:Y:S05]  /*2350*/  BSYNC.RECONVERGENT B0 ;  /* 0x0000000000007941 */ /* 0x000fea0003800200 */
.L_x_108:
        /* <DEDUP_REMOVED lines=10> */
.L_x_112:
[----:B------:R-:W-:Y:S01]  /*2400*/  FMUL.FTZ R0, R3, R4 ;  /* 0x0000000403007220 */ /* 0x000fe20000410000 */
[----:B------:R-:W-:-:S03]  /*2410*/  FMUL.FTZ R4, R4, 0.5 ;  /* 0x3f00000004047820 */ /* 0x000fc60000410000 */
[----:B------:R-:W-:-:S04]  /*2420*/  FFMA R3, -R0, R0, R3 ;  /* 0x0000000000037223 */ /* 0x000fc80000000103 */
[----:B------:R-:W-:-:S07]  /*2430*/  FFMA R0, R3, R4, R0 ;  /* 0x0000000403007223 */ /* 0x000fce0000000000 */
.L_x_113:
[----:B------:R-:W-:Y:S05]  /*2440*/  BSYNC.RECONVERGENT B0 ;  /* 0x0000000000007941 */ /* 0x000fea0003800200 */
.L_x_111:
        /* <DEDUP_REMOVED lines=10> */
.L_x_115:
[----:B------:R-:W-:Y:S01]  /*24f0*/  FMUL.FTZ R0, R3, R4 ;  /* 0x0000000403007220 */ /* 0x000fe20000410000 */
[----:B------:R-:W-:-:S03]  /*2500*/  FMUL.FTZ R4, R4, 0.5 ;  /* 0x3f00000004047820 */ /* 0x000fc60000410000 */
[----:B------:R-:W-:-:S04]  /*2510*/  FFMA R3, -R0, R0, R3 ;  /* 0x0000000000037223 */ /* 0x000fc80000000103 */
[----:B------:R-:W-:-:S07]  /*2520*/  FFMA R0, R3, R4, R0 ;  /* 0x0000000403007223 */ /* 0x000fce0000000000 */
.L_x_116:
[----:B------:R-:W-:Y:S05]  /*2530*/  BSYNC.RECONVERGENT B0 ;  /* 0x0000000000007941 */ /* 0x000fea0003800200 */
.L_x_114:
        /* <DEDUP_REMOVED lines=10> */
.L_x_118:
[----:B------:R-:W-:Y:S01]  /*25e0*/  FMUL.FTZ R0, R3, R4 ;  /* 0x0000000403007220 */ /* 0x000fe20000410000 */
[----:B------:R-:W-:-:S03]  /*25f0*/  FMUL.FTZ R4, R4, 0.5 ;  /* 0x3f00000004047820 */ /* 0x000fc60000410000 */
[----:B------:R-:W-:-:S04]  /*2600*/  FFMA R3, -R0, R0, R3 ;  /* 0x0000000000037223 */ /* 0x000fc80000000103 */
[----:B------:R-:W-:-:S07]  /*2610*/  FFMA R0, R3, R4, R0 ;  /* 0x0000000403007223 */ /* 0x000fce0000000000 */
.L_x_119:
[----:B------:R-:W-:Y:S05]  /*2620*/  BSYNC.RECONVERGENT B0 ;  /* 0x0000000000007941 */ /* 0x000fea0003800200 */
.L_x_117:
        /* <DEDUP_REMOVED lines=10> */
.L_x_121:
[----:B------:R-:W-:Y:S01]  /*26d0*/  FMUL.FTZ R0, R3, R4 ;  /* 0x0000000403007220 */ /* 0x000fe20000410000 */
[----:B------:R-:W-:-:S03]  /*26e0*/  FMUL.FTZ R4, R4, 0.5 ;  /* 0x3f00000004047820 */ /* 0x000fc60000410000 */
[----:B------:R-:W-:-:S04]  /*26f0*/  FFMA R3, -R0, R0, R3 ;  /* 0x0000000000037223 */ /* 0x000fc80000000103 */
[----:B------:R-:W-:-:S07]  /*2700*/  FFMA R0, R3, R4, R0 ;  /* 0x0000000403007223 */ /* 0x000fce0000000000 */
.L_x_122:
[----:B------:R-:W-:Y:S05]  /*2710*/  BSYNC.RECONVERGENT B0 ;  /* 0x0000000000007941 */ /* 0x000fea0003800200 */
.L_x_120:
        /* <DEDUP_REMOVED lines=10> */
.L_x_124:
[----:B------:R-:W-:Y:S01]  /*27c0*/  FMUL.FTZ R0, R3, R4 ;  /* 0x0000000403007220 */ /* 0x000fe20000410000 */
[----:B------:R-:W-:-:S03]  /*27d0*/  FMUL.FTZ R4, R4, 0.5 ;  /* 0x3f00000004047820 */ /* 0x000fc60000410000 */
[----:B------:R-:W-:-:S04]  /*27e0*/  FFMA R3, -R0, R0, R3 ;  /* 0x0000000000037223 */ /* 0x000fc80000000103 */
[----:B------:R-:W-:-:S07]  /*27f0*/  FFMA R0, R3, R4, R0 ;  /* 0x0000000403007223 */ /* 0x000fce0000000000 */
.L_x_125:
[----:B------:R-:W-:Y:S05]  /*2800*/  BSYNC.RECONVERGENT B0 ;  /* 0x0000000000007941 */ /* 0x000fea0003800200 */
.L_x_123:
        /* <DEDUP_REMOVED lines=10> */
.L_x_127:
[----:B------:R-:W-:Y:S01]  /*28b0*/  FMUL.FTZ R0, R3, R4 ;  /* 0x0000000403007220 */ /* 0x000fe20000410000 */
[----:B------:R-:W-:-:S03]  /*28c0*/  FMUL.FTZ R4, R4, 0.5 ;  /* 0x3f00000004047820 */ /* 0x000fc60000410000 */
[----:B------:R-:W-:-:S04]  /*28d0*/  FFMA R3, -R0, R0, R3 ;  /* 0x0000000000037223 */ /* 0x000fc80000000103 */
[----:B------:R-:W-:-:S07]  /*28e0*/  FFMA R0, R3, R4, R0 ;  /* 0x0000000403007223 */ /* 0x000fce0000000000 */
.L_x_128:
[----:B------:R-:W-:Y:S05]  /*28f0*/  BSYNC.RECONVERGENT B0 ;  /* 0x0000000000007941 */ /* 0x000fea0003800200 */
.L_x_126:
        /* <DEDUP_REMOVED lines=10> */
.L_x_130:
[----:B------:R-:W-:Y:S01]  /*29a0*/  FMUL.FTZ R0, R3, R4 ;  /* 0x0000000403007220 */ /* 0x000fe20000410000 */
[----:B------:R-:W-:-:S03]  /*29b0*/  FMUL.FTZ R4, R4, 0.5 ;  /* 0x3f00000004047820 */ /* 0x000fc60000410000 */
[----:B------:R-:W-:-:S04]  /*29c0*/  FFMA R3, -R0, R0, R3 ;  /* 0x0000000000037223 */ /* 0x000fc80000000103 */
[----:B------:R-:W-:-:S07]  /*29d0*/  FFMA R0, R3, R4, R0 ;  /* 0x0000000403007223 */ /* 0x000fce0000000000 */
.L_x_131:
[----:B------:R-:W-:Y:S05]  /*29e0*/  BSYNC.RECONVERGENT B0 ;  /* 0x0000000000007941 */ /* 0x000fea0003800200 */
.L_x_129:
        /* <DEDUP_REMOVED lines=10> */
.L_x_133:
[----:B------:R-:W-:Y:S01]  /*2a90*/  FMUL.FTZ R0, R3, R4 ;  /* 0x0000000403007220 */ /* 0x000fe20000410000 */
[----:B------:R-:W-:-:S03]  /*2aa0*/  FMUL.FTZ R4, R4, 0.5 ;  /* 0x3f00000004047820 */ /* 0x000fc60000410000 */
[----:B------:R-:W-:-:S04]  /*2ab0*/  FFMA R3, -R0, R0, R3 ;  /* 0x0000000000037223 */ /* 0x000fc80000000103 */
[----:B------:R-:W-:-:S07]  /*2ac0*/  FFMA R0, R3, R4, R0 ;  /* 0x0000000403007223 */ /* 0x000fce0000000000 */
.L_x_134:
[----:B------:R-:W-:Y:S05]  /*2ad0*/  BSYNC.RECONVERGENT B0 ;  /* 0x0000000000007941 */ /* 0x000fea0003800200 */
.L_x_132:
        /* <DEDUP_REMOVED lines=10> */
.L_x_136:
[----:B------:R-:W-:Y:S01]  /*2b80*/  FMUL.FTZ R0, R3, R4 ;  /* 0x0000000403007220 */ /* 0x000fe20000410000 */
[----:B------:R-:W-:-:S03]  /*2b90*/  FMUL.FTZ R4, R4, 0.5 ;  /* 0x3f00000004047820 */ /* 0x000fc60000410000 */
[----:B------:R-:W-:-:S04]  /*2ba0*/  FFMA R3, -R0, R0, R3 ;  /* 0x0000000000037223 */ /* 0x000fc80000000103 */
[----:B------:R-:W-:-:S07]  /*2bb0*/  FFMA R0, R3, R4, R0 ;  /* 0x0000000403007223 */ /* 0x000fce0000000000 */
.L_x_137:
[----:B------:R-:W-:Y:S05]  /*2bc0*/  BSYNC.RECONVERGENT B0 ;  /* 0x0000000000007941 */ /* 0x000fea0003800200 */
.L_x_135:
        /* <DEDUP_REMOVED lines=10> */
.L_x_139:
[----:B------:R-:W-:Y:S01]  /*2c70*/  FMUL.FTZ R0, R3, R4 ;  /* 0x0000000403007220 */ /* 0x000fe20000410000 */
[----:B------:R-:W-:-:S03]  /*2c80*/  FMUL.FTZ R4, R4, 0.5 ;  /* 0x3f00000004047820 */ /* 0x000fc60000410000 */
[----:B------:R-:W-:-:S04]  /*2c90*/  FFMA R3, -R0, R0, R3 ;  /* 0x0000000000037223 */ /* 0x000fc80000000103 */
[----:B------:R-:W-:-:S07]  /*2ca0*/  FFMA R0, R3, R4, R0 ;  /* 0x0000000403007223 */ /* 0x000fce0000000000 */
.L_x_140:
[----:B------:R-:W-:Y:S05]  /*2cb0*/  BSYNC.RECONVERGENT B0 ;  /* 0x0000000000007941 */ /* 0x000fea0003800200 */
.L_x_138:
        /* <DEDUP_REMOVED lines=10> */
.L_x_142:
[----:B------:R-:W-:Y:S01]  /*2d60*/  FMUL.FTZ R0, R3, R4 ;  /* 0x0000000403007220 */ /* 0x000fe20000410000 */
[----:B------:R-:W-:-:S03]  /*2d70*/  FMUL.FTZ R4, R4, 0.5 ;  /* 0x3f00000004047820 */ /* 0x000fc60000410000 */
[----:B------:R-:W-:-:S04]  /*2d80*/  FFMA R3, -R0, R0, R3 ;  /* 0x0000000000037223 */ /* 0x000fc80000000103 */
[----:B------:R-:W-:-:S07]  /*2d90*/  FFMA R0, R3, R4, R0 ;  /* 0x0000000403007223 */ /* 0x000fce0000000000 */
.L_x_143:
[----:B------:R-:W-:Y:S05]  /*2da0*/  BSYNC.RECONVERGENT B0 ;  /* 0x0000000000007941 */ /* 0x000fea0003800200 */
.L_x_141:
        /* <DEDUP_REMOVED lines=10> */
.L_x_145:
[----:B------:R-:W-:Y:S01]  /*2e50*/  FMUL.FTZ R0, R3, R4 ;  /* 0x0000000403007220 */ /* 0x000fe20000410000 */
[----:B------:R-:W-:-:S03]  /*2e60*/  FMUL.FTZ R4, R4, 0.5 ;  /* 0x3f00000004047820 */ /* 0x000fc60000410000 */
[----:B------:R-:W-:-:S04]  /*2e70*/  FFMA R3, -R0, R0, R3 ;  /* 0x0000000000037223 */ /* 0x000fc80000000103 */
[----:B------:R-:W-:-:S07]  /*2e80*/  FFMA R0, R3, R4, R0 ;  /* 0x0000000403007223 */ /* 0x000fce0000000000 */
.L_x_146:
[----:B------:R-:W-:Y:S05]  /*2e90*/  BSYNC.RECONVERGENT B0 ;  /* 0x0000000000007941 */ /* 0x000fea0003800200 */
.L_x_144:
        /* <DEDUP_REMOVED lines=10> */
.L_x_148:
[----:B------:R-:W-:Y:S01]  /*2f40*/  FMUL.FTZ R0, R3, R4 ;  /* 0x0000000403007220 */ /* 0x000fe20000410000 */
[----:B------:R-:W-:-:S03]  /*2f50*/  FMUL.FTZ R4, R4, 0.5 ;  /* 0x3f00000004047820 */ /* 0x000fc60000410000 */
[----:B------:R-:W-:-:S04]  /*2f60*/  FFMA R3, -R0, R0, R3 ;  /* 0x0000000000037223 */ /* 0x000fc80000000103 */
[----:B------:R-:W-:-:S07]  /*2f70*/  FFMA R0, R3, R4, R0 ;  /* 0x0000000403007223 */ /* 0x000fce0000000000 */
.L_x_149:
[----:B------:R-:W-:Y:S05]  /*2f80*/  BSYNC.RECONVERGENT B0 ;  /* 0x0000000000007941 */ /* 0x000fea0003800200 */
.L_x_147:
        /* <DEDUP_REMOVED lines=10> */
.L_x_151:
[----:B------:R-:W-:Y:S01]  /*3030*/  FMUL.FTZ R0, R3, R4 ;  /* 0x0000000403007220 */ /* 0x000fe20000410000 */
[----:B------:R-:W-:-:S03]  /*3040*/  FMUL.FTZ R4, R4, 0.5 ;  /* 0x3f00000004047820 */ /* 0x000fc60000410000 */
[----:B------:R-:W-:-:S04]  /*3050*/  FFMA R3, -R0, R0, R3 ;  /* 0x0000000000037223 */ /* 0x000fc80000000103 */
[----:B------:R-:W-:-:S07]  /*3060*/  FFMA R0, R3, R4, R0 ;  /* 0x0000000403007223 */ /* 0x000fce0000000000 */
.L_x_152:
[----:B------:R-:W-:Y:S05]  /*3070*/  BSYNC.RECONVERGENT B0 ;  /* 0x0000000000007941 */ /* 0x000fea0003800200 */
.L_x_150:
        /* <DEDUP_REMOVED lines=10> */
.L_x_154:
[----:B------:R-:W-:Y:S01]  /*3120*/  FMUL.FTZ R0, R3, R4 ;  /* 0x0000000403007220 */ /* 0x000fe20000410000 */
[----:B------:R-:W-:-:S03]  /*3130*/  FMUL.FTZ R4, R4, 0.5 ;  /* 0x3f00000004047820 */ /* 0x000fc60000410000 */
[----:B------:R-:W-:-:S04]  /*3140*/  FFMA R3, -R0, R0, R3 ;  /* 0x0000000000037223 */ /* 0x000fc80000000103 */
[----:B------:R-:W-:-:S07]  /*3150*/  FFMA R0, R3, R4, R0 ;  /* 0x0000000403007223 */ /* 0x000fce0000000000 */
.L_x_155:
[----:B------:R-:W-:Y:S05]  /*3160*/  BSYNC.RECONVERGENT B0 ;  /* 0x0000000000007941 */ /* 0x000fea0003800200 */
.L_x_153:
        /* <DEDUP_REMOVED lines=10> */
.L_x_157:
[----:B------:R-:W-:Y:S01]  /*3210*/  FMUL.FTZ R0, R3, R4 ;  /* 0x0000000403007220 */ /* 0x000fe20000410000 */
[----:B------:R-:W-:-:S03]  /*3220*/  FMUL.FTZ R4, R4, 0.5 ;  /* 0x3f00000004047820 */ /* 0x000fc60000410000 */
[----:B------:R-:W-:-:S04]  /*3230*/  FFMA R3, -R0, R0, R3 ;  /* 0x0000000000037223 */ /* 0x000fc80000000103 */
[----:B------:R-:W-:-:S07]  /*3240*/  FFMA R0, R3, R4, R0 ;  /* 0x0000000403007223 */ /* 0x000fce0000000000 */
.L_x_158:
[----:B------:R-:W-:Y:S05]  /*3250*/  BSYNC.RECONVERGENT B0 ;  /* 0x0000000000007941 */ /* 0x000fea0003800200 */
.L_x_156:
        /* <DEDUP_REMOVED lines=10> */
.L_x_160:
[----:B------:R-:W-:Y:S01]  /*3300*/  FMUL.FTZ R0, R3, R4 ;  /* 0x0000000403007220 */ /* 0x000fe20000410000 */
[----:B------:R-:W-:-:S03]  /*3310*/  FMUL.FTZ R4, R4, 0.5 ;  /* 0x3f00000004047820 */ /* 0x000fc60000410000 */
[----:B------:R-:W-:-:S04]  /*3320*/  FFMA R3, -R0, R0, R3 ;  /* 0x0000000000037223 */ /* 0x000fc80000000103 */
[----:B------:R-:W-:-:S07]  /*3330*/  FFMA R0, R3, R4, R0 ;  /* 0x0000000403007223 */ /* 0x000fce0000000000 */
.L_x_161:
[----:B------:R-:W-:Y:S05]  /*3340*/  BSYNC.RECONVERGENT B0 ;  /* 0x0000000000007941 */ /* 0x000fea0003800200 */
.L_x_159:
        /* <DEDUP_REMOVED lines=10> */
.L_x_163:
[----:B------:R-:W-:Y:S01]  /*33f0*/  FMUL.FTZ R0, R3, R4 ;  /* 0x0000000403007220 */ /* 0x000fe20000410000 */
[----:B------:R-:W-:-:S03]  /*3400*/  FMUL.FTZ R4, R4, 0.5 ;  /* 0x3f00000004047820 */ /* 0x000fc60000410000 */
[----:B------:R-:W-:-:S04]  /*3410*/  FFMA R3, -R0, R0, R3 ;  /* 0x0000000000037223 */ /* 0x000fc80000000103 */
[----:B------:R-:W-:-:S07]  /*3420*/  FFMA R0, R3, R4, R0 ;  /* 0x0000000403007223 */ /* 0x000fce0000000000 */
.L_x_164:
[----:B------:R-:W-:Y:S05]  /*3430*/  BSYNC.RECONVERGENT B0 ;  /* 0x0000000000007941 */ /* 0x000fea0003800200 */
.L_x_162:
        /* <DEDUP_REMOVED lines=10> */
.L_x_166:
[----:B------:R-:W-:Y:S01]  /*34e0*/  FMUL.FTZ R0, R3, R4 ;  /* 0x0000000403007220 */ /* 0x000fe20000410000 */
[----:B------:R-:W-:-:S03]  /*34f0*/  FMUL.FTZ R4, R4, 0.5 ;  /* 0x3f00000004047820 */ /* 0x000fc60000410000 */
[----:B------:R-:W-:-:S04]  /*3500*/  FFMA R3, -R0, R0, R3 ;  /* 0x0000000000037223 */ /* 0x000fc80000000103 */
[----:B------:R-:W-:-:S07]  /*3510*/  FFMA R0, R3, R4, R0 ;  /* 0x0000000403007223 */ /* 0x000fce0000000000 */
.L_x_167:
[----:B------:R-:W-:Y:S05]  /*3520*/  BSYNC.RECONVERGENT B0 ;  /* 0x0000000000007941 */ /* 0x000fea0003800200 */
.L_x_165:
        /* <DEDUP_REMOVED lines=10> */
.L_x_169:
[----:B------:R-:W-:Y:S01]  /*35d0*/  FMUL.FTZ R0, R3, R4 ;  /* 0x0000000403007220 */ /* 0x000fe20000410000 */
[----:B------:R-:W-:-:S03]  /*35e0*/  FMUL.FTZ R4, R4, 0.5 ;  /* 0x3f00000004047820 */ /* 0x000fc60000410000 */
[----:B------:R-:W-:-:S04]  /*35f0*/  FFMA R3, -R0, R0, R3 ;  /* 0x0000000000037223 */ /* 0x000fc80000000103 */
[----:B------:R-:W-:-:S07]  /*3600*/  FFMA R0, R3, R4, R0 ;  /* 0x0000000403007223 */ /* 0x000fce0000000000 */
.L_x_170:
[----:B------:R-:W-:Y:S05]  /*3610*/  BSYNC.RECONVERGENT B0 ;  /* 0x0000000000007941 */ /* 0x000fea0003800200 */
.L_x_168:
        /* <DEDUP_REMOVED lines=10> */
.L_x_172:
[----:B------:R-:W-:Y:S01]  /*36c0*/  FMUL.FTZ R0, R3, R4 ;  /* 0x0000000403007220 */ /* 0x000fe20000410000 */
[----:B------:R-:W-:-:S03]  /*36d0*/  FMUL.FTZ R4, R4, 0.5 ;  /* 0x3f00000004047820 */ /* 0x000fc60000410000 */
[----:B------:R-:W-:-:S04]  /*36e0*/  FFMA R3, -R0, R0, R3 ;  /* 0x0000000000037223 */ /* 0x000fc80000000103 */
[----:B------:R-:W-:-:S07]  /*36f0*/  FFMA R0, R3, R4, R0 ;  /* 0x0000000403007223 */ /* 0x000fce0000000000 */
.L_x_173:
[----:B------:R-:W-:Y:S05]  /*3700*/  BSYNC.RECONVERGENT B0 ;  /* 0x0000000000007941 */ /* 0x000fea0003800200 */
.L_x_171:
        /* <DEDUP_REMOVED lines=10> */
.L_x_175:
[----:B------:R-:W-:Y:S01]  /*37b0*/  FMUL.FTZ R0, R3, R4 ;  /* 0x0000000403007220 */ /* 0x000fe20000410000 */
[----:B------:R-:W-:-:S03]  /*37c0*/  FMUL.FTZ R4, R4, 0.5 ;  /* 0x3f00000004047820 */ /* 0x000fc60000410000 */
[----:B------:R-:W-:-:S04]  /*37d0*/  FFMA R3, -R0, R0, R3 ;  /* 0x0000000000037223 */ /* 0x000fc80000000103 */
[----:B------:R-:W-:-:S07]  /*37e0*/  FFMA R0, R3, R4, R0 ;  /* 0x0000000403007223 */ /* 0x000fce0000000000 */
.L_x_176:
[----:B------:R-:W-:Y:S05]  /*37f0*/  BSYNC.RECONVERGENT B0 ;  /* 0x0000000000007941 */ /* 0x000fea0003800200 */
.L_x_174:
        /* <DEDUP_REMOVED lines=10> */
.L_x_178:
[----:B------:R-:W-:Y:S01]  /*38a0*/  FMUL.FTZ R0, R3, R4 ;  /* 0x0000000403007220 */ /* 0x000fe20000410000 */
[----:B------:R-:W-:-:S03]  /*38b0*/  FMUL.FTZ R4, R4, 0.5 ;  /* 0x3f00000004047820 */ /* 0x000fc60000410000 */
[----:B------:R-:W-:-:S04]  /*38c0*/  FFMA R3, -R0, R0, R3 ;  /* 0x0000000000037223 */ /* 0x000fc80000000103 */
[----:B------:R-:W-:-:S07]  /*38d0*/  FFMA R0, R3, R4, R0 ;  /* 0x0000000403007223 */ /* 0x000fce0000000000 */
.L_x_179:
[----:B------:R-:W-:Y:S05]  /*38e0*/  BSYNC.RECONVERGENT B0 ;  /* 0x0000000000007941 */ /* 0x000fea0003800200 */
.L_x_177:
        /* <DEDUP_REMOVED lines=10> */
.L_x_181:
[----:B------:R-:W-:Y:S01]  /*3990*/  FMUL.FTZ R0, R3, R4 ;  /* 0x0000000403007220 */ /* 0x000fe20000410000 */
[----:B------:R-:W-:-:S03]  /*39a0*/  FMUL.FTZ R4, R4, 0.5 ;  /* 0x3f00000004047820 */ /* 0x000fc60000410000 */
[----:B------:R-:W-:-:S04]  /*39b0*/  FFMA R3, -R0, R0, R3 ;  /* 0x0000000000037223 */ /* 0x000fc80000000103 */
[----:B------:R-:W-:-:S07]  /*39c0*/  FFMA R0, R3, R4, R0 ;  /* 0x0000000403007223 */ /* 0x000fce0000000000 */
.L_x_182:
[----:B------:R-:W-:Y:S05]  /*39d0*/  BSYNC.RECONVERGENT B0 ;  /* 0x0000000000007941 */ /* 0x000fea0003800200 */
.L_x_180:
        /* <DEDUP_REMOVED lines=10> */
.L_x_184:
[----:B------:R-:W-:Y:S01]  /*3a80*/  FMUL.FTZ R0, R3, R4 ;  /* 0x0000000403007220 */ /* 0x000fe20000410000 */
[----:B------:R-:W-:-:S03]  /*3a90*/  FMUL.FTZ R4, R4, 0.5 ;  /* 0x3f00000004047820 */ /* 0x000fc60000410000 */
[----:B------:R-:W-:-:S04]  /*3aa0*/  FFMA R3, -R0, R0, R3 ;  /* 0x0000000000037223 */ /* 0x000fc80000000103 */
[----:B------:R-:W-:-:S07]  /*3ab0*/  FFMA R0, R3, R4, R0 ;  /* 0x0000000403007223 */ /* 0x000fce0000000000 */
.L_x_185:
[----:B------:R-:W-:Y:S05]  /*3ac0*/  BSYNC.RECONVERGENT B0 ;  /* 0x0000000000007941 */ /* 0x000fea0003800200 */
.L_x_183:
        /* <DEDUP_REMOVED lines=10> */
.L_x_187:
[----:B------:R-:W-:Y:S01]  /*3b70*/  FMUL.FTZ R0, R3, R4 ;  /* 0x0000000403007220 */ /* 0x000fe20000410000 */
[----:B------:R-:W-:-:S03]  /*3b80*/  FMUL.FTZ R4, R4, 0.5 ;  /* 0x3f00000004047820 */ /* 0x000fc60000410000 */
[----:B------:R-:W-:-:S04]  /*3b90*/  FFMA R3, -R0, R0, R3 ;  /* 0x0000000000037223 */ /* 0x000fc80000000103 */
[----:B------:R-:W-:-:S07]  /*3ba0*/  FFMA R0, R3, R4, R0 ;  /* 0x0000000403007223 */ /* 0x000fce0000000000 */
.L_x_188:
[----:B------:R-:W-:Y:S05]  /*3bb0*/  BSYNC.RECONVERGENT B0 ;  /* 0x0000000000007941 */ /* 0x000fea0003800200 */
.L_x_186:
        /* <DEDUP_REMOVED lines=10> */
.L_x_190:
[----:B------:R-:W-:Y:S01]  /*3c60*/  FMUL.FTZ R0, R3, R4 ;  /* 0x0000000403007220 */ /* 0x000fe20000410000 */
[----:B------:R-:W-:-:S03]  /*3c70*/  FMUL.FTZ R4, R4, 0.5 ;  /* 0x3f00000004047820 */ /* 0x000fc60000410000 */
[----:B------:R-:W-:-:S04]  /*3c80*/  FFMA R3, -R0, R0, R3 ;  /* 0x0000000000037223 */ /* 0x000fc80000000103 */
[----:B------:R-:W-:-:S07]  /*3c90*/  FFMA R0, R3, R4, R0 ;  /* 0x0000000403007223 */ /* 0x000fce0000000000 */
.L_x_191:
[----:B------:R-:W-:Y:S05]  /*3ca0*/  BSYNC.RECONVERGENT B0 ;  /* 0x0000000000007941 */ /* 0x000fea0003800200 */
.L_x_189:
        /* <DEDUP_REMOVED lines=10> */
.L_x_193:
[----:B------:R-:W-:Y:S01]  /*3d50*/  FMUL.FTZ R0, R3, R4 ;  /* 0x0000000403007220 */ /* 0x000fe20000410000 */
[----:B------:R-:W-:-:S03]  /*3d60*/  FMUL.FTZ R4, R4, 0.5 ;  /* 0x3f00000004047820 */ /* 0x000fc60000410000 */
[----:B------:R-:W-:-:S04]  /*3d70*/  FFMA R3, -R0, R0, R3 ;  /* 0x0000000000037223 */ /* 0x000fc80000000103 */
[----:B------:R-:W-:-:S07]  /*3d80*/  FFMA R0, R3, R4, R0 ;  /* 0x0000000403007223 */ /* 0x000fce0000000000 */
.L_x_194:
[----:B------:R-:W-:Y:S05]  /*3d90*/  BSYNC.RECONVERGENT B0 ;  /* 0x0000000000007941 */ /* 0x000fea0003800200 */
.L_x_192:
        /* <DEDUP_REMOVED lines=10> */
.L_x_196:
[----:B------:R-:W-:Y:S01]  /*3e40*/  FMUL.FTZ R0, R3, R4 ;  /* 0x0000000403007220 */ /* 0x000fe20000410000 */
[----:B------:R-:W-:-:S03]  /*3e50*/  FMUL.FTZ R4, R4, 0.5 ;  /* 0x3f00000004047820 */ /* 0x000fc60000410000 */
[----:B------:R-:W-:-:S04]  /*3e60*/  FFMA R3, -R0, R0, R3 ;  /* 0x0000000000037223 */ /* 0x000fc80000000103 */
[----:B------:R-:W-:-:S07]  /*3e70*/  FFMA R0, R3, R4, R0 ;  /* 0x0000000403007223 */ /* 0x000fce0000000000 */
.L_x_197:
[----:B------:R-:W-:Y:S05]  /*3e80*/  BSYNC.RECONVERGENT B0 ;  /* 0x0000000000007941 */ /* 0x000fea0003800200 */
.L_x_195:
        /* <DEDUP_REMOVED lines=10> */
.L_x_199:
[----:B------:R-:W-:Y:S01]  /*3f30*/  FMUL.FTZ R0, R3, R4 ;  /* 0x0000000403007220 */ /* 0x000fe20000410000 */
[----:B------:R-:W-:-:S03]  /*3f40*/  FMUL.FTZ R4, R4, 0.5 ;  /* 0x3f00000004047820 */ /* 0x000fc60000410000 */
[----:B------:R-:W-:-:S04]  /*3f50*/  FFMA R3, -R0, R0, R3 ;  /* 0x0000000000037223 */ /* 0x000fc80000000103 */
[----:B------:R-:W-:-:S07]  /*3f60*/  FFMA R0, R3, R4, R0 ;  /* 0x0000000403007223 */ /* 0x000fce0000000000 */
.L_x_200:
[----:B------:R-:W-:Y:S05]  /*3f70*/  BSYNC.RECONVERGENT B0 ;  /* 0x0000000000007941 */ /* 0x000fea0003800200 */
.L_x_198:
        /* <DEDUP_REMOVED lines=10> */
.L_x_202:
[----:B------:R-:W-:Y:S01]  /*4020*/  FMUL.FTZ R0, R3, R4 ;  /* 0x0000000403007220 */ /* 0x000fe20000410000 */
[----:B------:R-:W-:-:S03]  /*4030*/  FMUL.FTZ R4, R4, 0.5 ;  /* 0x3f00000004047820 */ /* 0x000fc60000410000 */
[----:B------:R-:W-:-:S04]  /*4040*/  FFMA R3, -R0, R0, R3 ;  /* 0x0000000000037223 */ /* 0x000fc80000000103 */
[----:B------:R-:W-:-:S07]  /*4050*/  FFMA R0, R3, R4, R0 ;  /* 0x0000000403007223 */ /* 0x000fce0000000000 */
.L_x_203:
[----:B------:R-:W-:Y:S05]  /*4060*/  BSYNC.RECONVERGENT B0 ;  /* 0x0000000000007941 */ /* 0x000fea0003800200 */
.L_x_201:
        /* <DEDUP_REMOVED lines=10> */
.L_x_205:
[----:B------:R-:W-:Y:S01]  /*4110*/  FMUL.FTZ R0, R3, R4 ;  /* 0x0000000403007220 */ /* 0x000fe20000410000 */
[----:B------:R-:W-:-:S03]  /*4120*/  FMUL.FTZ R4, R4, 0.5 ;  /* 0x3f00000004047820 */ /* 0x000fc60000410000 */
[----:B------:R-:W-:-:S04]  /*4130*/  FFMA R3, -R0, R0, R3 ;  /* 0x0000000000037223 */ /* 0x000fc80000000103 */
[----:B------:R-:W-:-:S07]  /*4140*/  FFMA R0, R3, R4, R0 ;  /* 0x0000000403007223 */ /* 0x000fce0000000000 */
.L_x_206:
[----:B------:R-:W-:Y:S05]  /*4150*/  BSYNC.RECONVERGENT B0 ;  /* 0x0000000000007941 */ /* 0x000fea0003800200 */
.L_x_204:
        /* <DEDUP_REMOVED lines=10> */
.L_x_208:
[----:B------:R-:W-:Y:S01]  /*4200*/  FMUL.FTZ R0, R3, R4 ;  /* 0x0000000403007220 */ /* 0x000fe20000410000 */
[----:B------:R-:W-:-:S03]  /*4210*/  FMUL.FTZ R4, R4, 0.5 ;  /* 0x3f00000004047820 */ /* 0x000fc60000410000 */
[----:B------:R-:W-:-:S04]  /*4220*/  FFMA R3, -R0, R0, R3 ;  /* 0x0000000000037223 */ /* 0x000fc80000000103 */
[----:B------:R-:W-:-:S07]  /*4230*/  FFMA R0, R3, R4, R0 ;  /* 0x0000000403007223 */ /* 0x000fce0000000000 */
.L_x_209:
[----:B------:R-:W-:Y:S05]  /*4240*/  BSYNC.RECONVERGENT B0 ;  /* 0x0000000000007941 */ /* 0x000fea0003800200 */
.L_x_207:
        /* <DEDUP_REMOVED lines=10> */
.L_x_211:
[----:B------:R-:W-:Y:S01]  /*42f0*/  FMUL.FTZ R0, R3, R4 ;  /* 0x0000000403007220 */ /* 0x000fe20000410000 */
[----:B------:R-:W-:-:S03]  /*4300*/  FMUL.FTZ R4, R4, 0.5 ;  /* 0x3f00000004047820 */ /* 0x000fc60000410000 */
[----:B------:R-:W-:-:S04]  /*4310*/  FFMA R3, -R0, R0, R3 ;  /* 0x0000000000037223 */ /* 0x000fc80000000103 */
[----:B------:R-:W-:-:S07]  /*4320*/  FFMA R0, R3, R4, R0 ;  /* 0x0000000403007223 */ /* 0x000fce0000000000 */
.L_x_212:
[----:B------:R-:W-:Y:S05]  /*4330*/  BSYNC.RECONVERGENT B0 ;  /* 0x0000000000007941 */ /* 0x000fea0003800200 */
.L_x_210:
        /* <DEDUP_REMOVED lines=10> */
.L_x_214:
[----:B------:R-:W-:Y:S01]  /*43e0*/  FMUL.FTZ R0, R3, R4 ;  /* 0x0000000403007220 */ /* 0x000fe20000410000 */
[----:B------:R-:W-:-:S03]  /*43f0*/  FMUL.FTZ R4, R4, 0.5 ;  /* 0x3f00000004047820 */ /* 0x000fc60000410000 */
[----:B------:R-:W-:-:S04]  /*4400*/  FFMA R3, -R0, R0, R3 ;  /* 0x0000000000037223 */ /* 0x000fc80000000103 */
[----:B------:R-:W-:-:S07]  /*4410*/  FFMA R0, R3, R4, R0 ;  /* 0x0000000403007223 */ /* 0x000fce0000000000 */
.L_x_215:
[----:B------:R-:W-:Y:S05]  /*4420*/  BSYNC.RECONVERGENT B0 ;  /* 0x0000000000007941 */ /* 0x000fea0003800200 */
.L_x_213:
        /* <DEDUP_REMOVED lines=10> */
.L_x_217:
[----:B------:R-:W-:Y:S01]  /*44d0*/  FMUL.FTZ R0, R3, R4 ;  /* 0x0000000403007220 */ /* 0x000fe20000410000 */
[----:B------:R-:W-:-:S03]  /*44e0*/  FMUL.FTZ R4, R4, 0.5 ;  /* 0x3f00000004047820 */ /* 0x000fc60000410000 */
[----:B------:R-:W-:-:S04]  /*44f0*/  FFMA R3, -R0, R0, R3 ;  /* 0x0000000000037223 */ /* 0x000fc80000000103 */
[----:B------:R-:W-:-:S07]  /*4500*/  FFMA R0, R3, R4, R0 ;  /* 0x0000000403007223 */ /* 0x000fce0000000000 */
.L_x_218:
[----:B------:R-:W-:Y:S05]  /*4510*/  BSYNC.RECONVERGENT B0 ;  /* 0x0000000000007941 */ /* 0x000fea0003800200 */
.L_x_216:
        /* <DEDUP_REMOVED lines=10> */
.L_x_220:
[----:B------:R-:W-:Y:S01]  /*45c0*/  FMUL.FTZ R0, R3, R4 ;  /* 0x0000000403007220 */ /* 0x000fe20000410000 */
[----:B------:R-:W-:-:S03]  /*45d0*/  FMUL.FTZ R4, R4, 0.5 ;  /* 0x3f00000004047820 */ /* 0x000fc60000410000 */
[----:B------:R-:W-:-:S04]  /*45e0*/  FFMA R3, -R0, R0, R3 ;  /* 0x0000000000037223 */ /* 0x000fc80000000103 */
[----:B------:R-:W-:-:S07]  /*45f0*/  FFMA R0, R3, R4, R0 ;  /* 0x0000000403007223 */ /* 0x000fce0000000000 */
.L_x_221:
[----:B------:R-:W-:Y:S05]  /*4600*/  BSYNC.RECONVERGENT B0 ;  /* 0x0000000000007941 */ /* 0x000fea0003800200 */
.L_x_219:
        /* <DEDUP_REMOVED lines=10> */
.L_x_223:
[----:B------:R-:W-:Y:S01]  /*46b0*/  FMUL.FTZ R0, R3, R4 ;  /* 0x0000000403007220 */ /* 0x000fe20000410000 */
[----:B------:R-:W-:-:S03]  /*46c0*/  FMUL.FTZ R4, R4, 0.5 ;  /* 0x3f00000004047820 */ /* 0x000fc60000410000 */
[----:B------:R-:W-:-:S04]  /*46d0*/  FFMA R3, -R0, R0, R3 ;  /* 0x0000000000037223 */ /* 0x000fc80000000103 */
[----:B------:R-:W-:-:S07]  /*46e0*/  FFMA R0, R3, R4, R0 ;  /* 0x0000000403007223 */ /* 0x000fce0000000000 */
.L_x_224:
[----:B------:R-:W-:Y:S05]  /*46f0*/  BSYNC.RECONVERGENT B0 ;  /* 0x0000000000007941 */ /* 0x000fea0003800200 */
.L_x_222:
        /* <DEDUP_REMOVED lines=10> */
.L_x_226:
[----:B------:R-:W-:Y:S01]  /*47a0*/  FMUL.FTZ R0, R3, R4 ;  /* 0x0000000403007220 */ /* 0x000fe20000410000 */
[----:B------:R-:W-:-:S03]  /*47b0*/  FMUL.FTZ R4, R4, 0.5 ;  /* 0x3f00000004047820 */ /* 0x000fc60000410000 */
[----:B------:R-:W-:-:S04]  /*47c0*/  FFMA R3, -R0, R0, R3 ;  /* 0x0000000000037223 */ /* 0x000fc80000000103 */
[----:B------:R-:W-:-:S07]  /*47d0*/  FFMA R0, R3, R4, R0 ;  /* 0x0000000403007223 */ /* 0x000fce0000000000 */
.L_x_227:
[----:B------:R-:W-:Y:S05]  /*47e0*/  BSYNC.RECONVERGENT B0 ;  /* 0x0000000000007941 */ /* 0x000fea0003800200 */
.L_x_225:
        /* <DEDUP_REMOVED lines=10> */
.L_x_229:
[----:B------:R-:W-:Y:S01]  /*4890*/  FMUL.FTZ R0, R3, R4 ;  /* 0x0000000403007220 */ /* 0x000fe20000410000 */
[----:B------:R-:W-:-:S03]  /*48a0*/  FMUL.FTZ R4, R4, 0.5 ;  /* 0x3f00000004047820 */ /* 0x000fc60000410000 */
[----:B------:R-:W-:-:S04]  /*48b0*/  FFMA R3, -R0, R0, R3 ;  /* 0x0000000000037223 */ /* 0x000fc80000000103 */
[----:B------:R-:W-:-:S07]  /*48c0*/  FFMA R0, R3, R4, R0 ;  /* 0x0000000403007223 */ /* 0x000fce0000000000 */
.L_x_230:
[----:B------:R-:W-:Y:S05]  /*48d0*/  BSYNC.RECONVERGENT B0 ;  /* 0x0000000000007941 */ /* 0x000fea0003800200 */
.L_x_228:
        /* <DEDUP_REMOVED lines=10> */
.L_x_232:
[----:B------:R-:W-:Y:S01]  /*4980*/  FMUL.FTZ R0, R3, R4 ;  /* 0x0000000403007220 */ /* 0x000fe20000410000 */
[----:B------:R-:W-:-:S03]  /*4990*/  FMUL.FTZ R4, R4, 0.5 ;  /* 0x3f00000004047820 */ /* 0x000fc60000410000 */
[----:B------:R-:W-:-:S04]  /*49a0*/  FFMA R3, -R0, R0, R3 ;  /* 0x0000000000037223 */ /* 0x000fc80000000103 */
[----:B------:R-:W-:-:S07]  /*49b0*/  FFMA R0, R3, R4, R0 ;  /* 0x0000000403007223 */ /* 0x000fce0000000000 */
.L_x_233:
[----:B------:R-:W-:Y:S05]  /*49c0*/  BSYNC.RECONVERGENT B0 ;  /* 0x0000000000007941 */ /* 0x000fea0003800200 */
.L_x_231:
        /* <DEDUP_REMOVED lines=10> */
.L_x_235:
[----:B------:R-:W-:Y:S01]  /*4a70*/  FMUL.FTZ R0, R3, R4 ;  /* 0x0000000403007220 */ /* 0x000fe20000410000 */
[----:B------:R-:W-:-:S03]  /*4a80*/  FMUL.FTZ R4, R4, 0.5 ;  /* 0x3f00000004047820 */ /* 0x000fc60000410000 */
[----:B------:R-:W-:-:S04]  /*4a90*/  FFMA R3, -R0, R0, R3 ;  /* 0x0000000000037223 */ /* 0x000fc80000000103 */
[----:B------:R-:W-:-:S07]  /*4aa0*/  FFMA R0, R3, R4, R0 ;  /* 0x0000000403007223 */ /* 0x000fce0000000000 */
.L_x_236:
[----:B------:R-:W-:Y:S05]  /*4ab0*/  BSYNC.RECONVERGENT B0 ;  /* 0x0000000000007941 */ /* 0x000fea0003800200 */
.L_x_234:
        /* <DEDUP_REMOVED lines=10> */
.L_x_238:
[----:B------:R-:W-:Y:S01]  /*4b60*/  FMUL.FTZ R0, R3, R4 ;  /* 0x0000000403007220 */ /* 0x000fe20000410000 */
[----:B------:R-:W-:-:S03]  /*4b70*/  FMUL.FTZ R4, R4, 0.5 ;  /* 0x3f00000004047820 */ /* 0x000fc60000410000 */
[----:B------:R-:W-:-:S04]  /*4b80*/  FFMA R3, -R0, R0, R3 ;  /* 0x0000000000037223 */ /* 0x000fc80000000103 */
[----:B------:R-:W-:-:S07]  /*4b90*/  FFMA R0, R3, R4, R0 ;  /* 0x0000000403007223 */ /* 0x000fce0000000000 */
.L_x_239:
[----:B------:R-:W-:Y:S05]  /*4ba0*/  BSYNC.RECONVERGENT B0 ;  /* 0x0000000000007941 */ /* 0x000fea0003800200 */
.L_x_237:
        /* <DEDUP_REMOVED lines=10> */
.L_x_241:
[----:B------:R-:W-:Y:S01]  /*4c50*/  FMUL.FTZ R0, R3, R4 ;  /* 0x0000000403007220 */ /* 0x000fe20000410000 */
[----:B------:R-:W-:-:S03]  /*4c60*/  FMUL.FTZ R4, R4, 0.5 ;  /* 0x3f00000004047820 */ /* 0x000fc60000410000 */
[----:B------:R-:W-:-:S04]  /*4c70*/  FFMA R3, -R0, R0, R3 ;  /* 0x0000000000037223 */ /* 0x000fc80000000103 */
[----:B------:R-:W-:-:S07]  /*4c80*/  FFMA R0, R3, R4, R0 ;  /* 0x0000000403007223 */ /* 0x000fce0000000000 */
.L_x_242:
[----:B------:R-:W-:Y:S05]  /*4c90*/  BSYNC.RECONVERGENT B0 ;  /* 0x0000000000007941 */ /* 0x000fea0003800200 */
.L_x_240:
        /* <DEDUP_REMOVED lines=10> */
.L_x_244:
[----:B------:R-:W-:Y:S01]  /*4d40*/  FMUL.FTZ R0, R3, R4 ;  /* 0x0000000403007220 */ /* 0x000fe20000410000 */
[----:B------:R-:W-:-:S03]  /*4d50*/  FMUL.FTZ R4, R4, 0.5 ;  /* 0x3f00000004047820 */ /* 0x000fc60000410000 */
[----:B------:R-:W-:-:S04]  /*4d60*/  FFMA R3, -R0, R0, R3 ;  /* 0x0000000000037223 */ /* 0x000fc80000000103 */
[----:B------:R-:W-:-:S07]  /*4d70*/  FFMA R0, R3, R4, R0 ;  /* 0x0000000403007223 */ /* 0x000fce0000000000 */
.L_x_245:
[----:B------:R-:W-:Y:S05]  /*4d80*/  BSYNC.RECONVERGENT B0 ;  /* 0x0000000000007941 */ /* 0x000fea0003800200 */
.L_x_243:
        /* <DEDUP_REMOVED lines=10> */
.L_x_247:
[----:B------:R-:W-:Y:S01]  /*4e30*/  FMUL.FTZ R0, R3, R4 ;  /* 0x0000000403007220 */ /* 0x000fe20000410000 */
[----:B------:R-:W-:-:S03]  /*4e40*/  FMUL.FTZ R4, R4, 0.5 ;  /* 0x3f00000004047820 */ /* 0x000fc60000410000 */
[----:B------:R-:W-:-:S04]  /*4e50*/  FFMA R3, -R0, R0, R3 ;  /* 0x0000000000037223 */ /* 0x000fc80000000103 */
[----:B------:R-:W-:-:S07]  /*4e60*/  FFMA R0, R3, R4, R0 ;  /* 0x0000000403007223 */ /* 0x000fce0000000000 */
.L_x_248:
[----:B------:R-:W-:Y:S05]  /*4e70*/  BSYNC.RECONVERGENT B0 ;  /* 0x0000000000007941 */ /* 0x000fea0003800200 */
.L_x_246:
        /* <DEDUP_REMOVED lines=10> */
.L_x_250:
[----:B------:R-:W-:Y:S01]  /*4f20*/  FMUL.FTZ R0, R3, R4 ;  /* 0x0000000403007220 */ /* 0x000fe20000410000 */
[----:B------:R-:W-:-:S03]  /*4f30*/  FMUL.FTZ R4, R4, 0.5 ;  /* 0x3f00000004047820 */ /* 0x000fc60000410000 */
[----:B------:R-:W-:-:S04]  /*4f40*/  FFMA R3, -R0, R0, R3 ;  /* 0x0000000000037223 */ /* 0x000fc80000000103 */
[----:B------:R-:W-:-:S07]  /*4f50*/  FFMA R0, R3, R4, R0 ;  /* 0x0000000403007223 */ /* 0x000fce0000000000 */
.L_x_251:
[----:B------:R-:W-:Y:S05]  /*4f60*/  BSYNC.RECONVERGENT B0 ;  /* 0x0000000000007941 */ /* 0x000fea0003800200 */
.L_x_249:
        /* <DEDUP_REMOVED lines=10> */
.L_x_253:
[----:B------:R-:W-:Y:S01]  /*5010*/  FMUL.FTZ R0, R3, R4 ;  /* 0x0000000403007220 */ /* 0x000fe20000410000 */
[----:B------:R-:W-:-:S03]  /*5020*/  FMUL.FTZ R4, R4, 0.5 ;  /* 0x3f00000004047820 */ /* 0x000fc60000410000 */
[----:B------:R-:W-:-:S04]  /*5030*/  FFMA R3, -R0, R0, R3 ;  /* 0x0000000000037223 */ /* 0x000fc80000000103 */
[----:B------:R-:W-:-:S07]  /*5040*/  FFMA R0, R3, R4, R0 ;  /* 0x0000000403007223 */ /* 0x000fce0000000000 */
.L_x_254:
[----:B------:R-:W-:Y:S05]  /*5050*/  BSYNC.RECONVERGENT B0 ;  /* 0x0000000000007941 */ /* 0x000fea0003800200 */
.L_x_252:
        /* <DEDUP_REMOVED lines=10> */
.L_x_256:
[----:B------:R-:W-:Y:S01]  /*5100*/  FMUL.FTZ R0, R3, R4 ;  /* 0x0000000403007220 */ /* 0x000fe20000410000 */
[----:B------:R-:W-:-:S03]  /*5110*/  FMUL.FTZ R4, R4, 0.5 ;  /* 0x3f00000004047820 */ /* 0x000fc60000410000 */
[----:B------:R-:W-:-:S04]  /*5120*/  FFMA R3, -R0, R0, R3 ;  /* 0x0000000000037223 */ /* 0x000fc80000000103 */
[----:B------:R-:W-:-:S07]  /*5130*/  FFMA R0, R3, R4, R0 ;  /* 0x0000000403007223 */ /* 0x000fce0000000000 */
.L_x_257:
[----:B------:R-:W-:Y:S05]  /*5140*/  BSYNC.RECONVERGENT B0 ;  /* 0x0000000000007941 */ /* 0x000fea0003800200 */
.L_x_255:
        /* <DEDUP_REMOVED lines=10> */
.L_x_259:
[----:B------:R-:W-:Y:S01]  /*51f0*/  FMUL.FTZ R0, R3, R4 ;  /* 0x0000000403007220 */ /* 0x000fe20000410000 */
[----:B------:R-:W-:-:S03]  /*5200*/  FMUL.FTZ R4, R4, 0.5 ;  /* 0x3f00000004047820 */ /* 0x000fc60000410000 */
[----:B------:R-:W-:-:S04]  /*5210*/  FFMA R3, -R0, R0, R3 ;  /* 0x0000000000037223 */ /* 0x000fc80000000103 */
[----:B------:R-:W-:-:S07]  /*5220*/  FFMA R0, R3, R4, R0 ;  /* 0x0000000403007223 */ /* 0x000fce0000000000 */
.L_x_260:
[----:B------:R-:W-:Y:S05]  /*5230*/  BSYNC.RECONVERGENT B0 ;  /* 0x0000000000007941 */ /* 0x000fea0003800200 */
.L_x_258:
        /* <DEDUP_REMOVED lines=10> */
.L_x_262:
[----:B------:R-:W-:Y:S01]  /*52e0*/  FMUL.FTZ R0, R3, R4 ;  /* 0x0000000403007220 */ /* 0x000fe20000410000 */
[----:B------:R-:W-:-:S03]  /*52f0*/  FMUL.FTZ R4, R4, 0.5 ;  /* 0x3f00000004047820 */ /* 0x000fc60000410000 */
[----:B------:R-:W-:-:S04]  /*5300*/  FFMA R3, -R0, R0, R3 ;  /* 0x0000000000037223 */ /* 0x000fc80000000103 */
[----:B------:R-:W-:-:S07]  /*5310*/  FFMA R0, R3, R4, R0 ;  /* 0x0000000403007223 */ /* 0x000fce0000000000 */
.L_x_263:
[----:B------:R-:W-:Y:S05]  /*5320*/  BSYNC.RECONVERGENT B0 ;  /* 0x0000000000007941 */ /* 0x000fea0003800200 */
.L_x_261:
        /* <DEDUP_REMOVED lines=10> */
.L_x_265:
[----:B------:R-:W-:Y:S01]  /*53d0*/  FMUL.FTZ R0, R3, R4 ;  /* 0x0000000403007220 */ /* 0x000fe20000410000 */
[----:B------:R-:W-:-:S03]  /*53e0*/  FMUL.FTZ R4, R4, 0.5 ;  /* 0x3f00000004047820 */ /* 0x000fc60000410000 */
[----:B------:R-:W-:-:S04]  /*53f0*/  FFMA R3, -R0, R0, R3 ;  /* 0x0000000000037223 */ /* 0x000fc80000000103 */
[----:B------:R-:W-:-:S07]  /*5400*/  FFMA R0, R3, R4, R0 ;  /* 0x0000000403007223 */ /* 0x000fce0000000000 */
.L_x_266:
[----:B------:R-:W-:Y:S05]  /*5410*/  BSYNC.RECONVERGENT B0 ;  /* 0x0000000000007941 */ /* 0x000fea0003800200 */
.L_x_264:
        /* <DEDUP_REMOVED lines=10> */
.L_x_268:
[----:B------:R-:W-:Y:S01]  /*54c0*/  FMUL.FTZ R0, R3, R4 ;  /* 0x0000000403007220 */ /* 0x000fe20000410000 */
[----:B------:R-:W-:-:S03]  /*54d0*/  FMUL.FTZ R4, R4, 0.5 ;  /* 0x3f00000004047820 */ /* 0x000fc60000410000 */
[----:B------:R-:W-:-:S04]  /*54e0*/  FFMA R3, -R0, R0, R3 ;  /* 0x0000000000037223 */ /* 0x000fc80000000103 */
[----:B------:R-:W-:-:S07]  /*54f0*/  FFMA R0, R3, R4, R0 ;  /* 0x0000000403007223 */ /* 0x000fce0000000000 */
.L_x_269:
[----:B------:R-:W-:Y:S05]  /*5500*/  BSYNC.RECONVERGENT B0 ;  /* 0x0000000000007941 */ /* 0x000fea0003800200 */
.L_x_267:
        /* <DEDUP_REMOVED lines=10> */
.L_x_271:
[----:B------:R-:W-:Y:S01]  /*55b0*/  FMUL.FTZ R0, R3, R4 ;  /* 0x0000000403007220 */ /* 0x000fe20000410000 */
[----:B------:R-:W-:-:S03]  /*55c0*/  FMUL.FTZ R4, R4, 0.5 ;  /* 0x3f00000004047820 */ /* 0x000fc60000410000 */
[----:B------:R-:W-:-:S04]  /*55d0*/  FFMA R3, -R0, R0, R3 ;  /* 0x0000000000037223 */ /* 0x000fc80000000103 */
[----:B------:R-:W-:-:S07]  /*55e0*/  FFMA R0, R3, R4, R0 ;  /* 0x0000000403007223 */ /* 0x000fce0000000000 */
.L_x_272:
[----:B------:R-:W-:Y:S05]  /*55f0*/  BSYNC.RECONVERGENT B0 ;  /* 0x0000000000007941 */ /* 0x000fea0003800200 */
.L_x_270:
        /* <DEDUP_REMOVED lines=10> */
.L_x_274:
[----:B------:R-:W-:Y:S01]  /*56a0*/  FMUL.FTZ R0, R3, R4 ;  /* 0x0000000403007220 */ /* 0x000fe20000410000 */
[----:B------:R-:W-:-:S03]  /*56b0*/  FMUL.FTZ R4, R4, 0.5 ;  /* 0x3f00000004047820 */ /* 0x000fc60000410000 */
[----:B------:R-:W-:-:S04]  /*56c0*/  FFMA R3, -R0, R0, R3 ;  /* 0x0000000000037223 */ /* 0x000fc80000000103 */
[----:B------:R-:W-:-:S07]  /*56d0*/  FFMA R0, R3, R4, R0 ;  /* 0x0000000403007223 */ /* 0x000fce0000000000 */
.L_x_275:
[----:B------:R-:W-:Y:S05]  /*56e0*/  BSYNC.RECONVERGENT B0 ;  /* 0x0000000000007941 */ /* 0x000fea0003800200 */
.L_x_273:
        /* <DEDUP_REMOVED lines=10> */
.L_x_277:
[----:B------:R-:W-:Y:S01]  /*5790*/  FMUL.FTZ R0, R3, R4 ;  /* 0x0000000403007220 */ /* 0x000fe20000410000 */
[----:B------:R-:W-:-:S03]  /*57a0*/  FMUL.FTZ R4, R4, 0.5 ;  /* 0x3f00000004047820 */ /* 0x000fc60000410000 */
[----:B------:R-:W-:-:S04]  /*57b0*/  FFMA R3, -R0, R0, R3 ;  /* 0x0000000000037223 */ /* 0x000fc80000000103 */
[----:B------:R-:W-:-:S07]  /*57c0*/  FFMA R0, R3, R4, R0 ;  /* 0x0000000403007223 */ /* 0x000fce0000000000 */
.L_x_278:
[----:B------:R-:W-:Y:S05]  /*57d0*/  BSYNC.RECONVERGENT B0 ;  /* 0x0000000000007941 */ /* 0x000fea0003800200 */
.L_x_276:
        /* <DEDUP_REMOVED lines=10> */
.L_x_280:
[----:B------:R-:W-:Y:S01]  /*5880*/  FMUL.FTZ R0, R3, R4 ;  /* 0x0000000403007220 */ /* 0x000fe20000410000 */
[----:B------:R-:W-:-:S03]  /*5890*/  FMUL.FTZ R4, R4, 0.5 ;  /* 0x3f00000004047820 */ /* 0x000fc60000410000 */
[----:B------:R-:W-:-:S04]  /*58a0*/  FFMA R3, -R0, R0, R3 ;  /* 0x0000000000037223 */ /* 0x000fc80000000103 */
[----:B------:R-:W-:-:S07]  /*58b0*/  FFMA R0, R3, R4, R0 ;  /* 0x0000000403007223 */ /* 0x000fce0000000000 */
.L_x_281:
[----:B------:R-:W-:Y:S05]  /*58c0*/  BSYNC.RECONVERGENT B0 ;  /* 0x0000000000007941 */ /* 0x000fea0003800200 */
.L_x_279:
        /* <DEDUP_REMOVED lines=10> */
.L_x_283:
[----:B------:R-:W-:Y:S01]  /*5970*/  FMUL.FTZ R0, R3, R4 ;  /* 0x0000000403007220 */ /* 0x000fe20000410000 */
[----:B------:R-:W-:-:S03]  /*5980*/  FMUL.FTZ R4, R4, 0.5 ;  /* 0x3f00000004047820 */ /* 0x000fc60000410000 */
[----:B------:R-:W-:-:S04]  /*5990*/  FFMA R3, -R0, R0, R3 ;  /* 0x0000000000037223 */ /* 0x000fc80000000103 */
[----:B------:R-:W-:-:S07]  /*59a0*/  FFMA R0, R3, R4, R0 ;  /* 0x0000000403007223 */ /* 0x000fce0000000000 */
.L_x_284:
[----:B------:R-:W-:Y:S05]  /*59b0*/  BSYNC.RECONVERGENT B0 ;  /* 0x0000000000007941 */ /* 0x000fea0003800200 */
.L_x_282:
        /* <DEDUP_REMOVED lines=10> */
.L_x_286:
[----:B------:R-:W-:Y:S01]  /*5a60*/  FMUL.FTZ R0, R3, R4 ;  /* 0x0000000403007220 */ /* 0x000fe20000410000 */
[----:B------:R-:W-:-:S03]  /*5a70*/  FMUL.FTZ R4, R4, 0.5 ;  /* 0x3f00000004047820 */ /* 0x000fc60000410000 */
[----:B------:R-:W-:-:S04]  /*5a80*/  FFMA R3, -R0, R0, R3 ;  /* 0x0000000000037223 */ /* 0x000fc80000000103 */
[----:B------:R-:W-:-:S07]  /*5a90*/  FFMA R0, R3, R4, R0 ;  /* 0x0000000403007223 */ /* 0x000fce0000000000 */
.L_x_287:
[----:B------:R-:W-:Y:S05]  /*5aa0*/  BSYNC.RECONVERGENT B0 ;  /* 0x0000000000007941 */ /* 0x000fea0003800200 */
.L_x_285:
        /* <DEDUP_REMOVED lines=10> */
.L_x_289:
[----:B------:R-:W-:Y:S01]  /*5b50*/  FMUL.FTZ R0, R3, R4 ;  /* 0x0000000403007220 */ /* 0x000fe20000410000 */
[----:B------:R-:W-:-:S03]  /*5b60*/  FMUL.FTZ R4, R4, 0.5 ;  /* 0x3f00000004047820 */ /* 0x000fc60000410000 */
[----:B------:R-:W-:-:S04]  /*5b70*/  FFMA R3, -R0, R0, R3 ;  /* 0x0000000000037223 */ /* 0x000fc80000000103 */
[----:B------:R-:W-:-:S07]  /*5b80*/  FFMA R0, R3, R4, R0 ;  /* 0x0000000403007223 */ /* 0x000fce0000000000 */
.L_x_290:
[----:B------:R-:W-:Y:S05]  /*5b90*/  BSYNC.RECONVERGENT B0 ;  /* 0x0000000000007941 */ /* 0x000fea0003800200 */
.L_x_288:
        /* <DEDUP_REMOVED lines=10> */
.L_x_292:
[----:B------:R-:W-:Y:S01]  /*5c40*/  FMUL.FTZ R0, R3, R4 ;  /* 0x0000000403007220 */ /* 0x000fe20000410000 */
[----:B------:R-:W-:-:S03]  /*5c50*/  FMUL.FTZ R4, R4, 0.5 ;  /* 0x3f00000004047820 */ /* 0x000fc60000410000 */
[----:B------:R-:W-:-:S04]  /*5c60*/  FFMA R3, -R0, R0, R3 ;  /* 0x0000000000037223 */ /* 0x000fc80000000103 */
[----:B------:R-:W-:-:S07]  /*5c70*/  FFMA R0, R3, R4, R0 ;  /* 0x0000000403007223 */ /* 0x000fce0000000000 */
.L_x_293:
[----:B------:R-:W-:Y:S05]  /*5c80*/  BSYNC.RECONVERGENT B0 ;  /* 0x0000000000007941 */ /* 0x000fea0003800200 */
.L_x_291:
        /* <DEDUP_REMOVED lines=10> */
.L_x_295:
[----:B------:R-:W-:Y:S01]  /*5d30*/  FMUL.FTZ R0, R3, R4 ;  /* 0x0000000403007220 */ /* 0x000fe20000410000 */
[----:B------:R-:W-:-:S03]  /*5d40*/  FMUL.FTZ R4, R4, 0.5 ;  /* 0x3f00000004047820 */ /* 0x000fc60000410000 */
[----:B------:R-:W-:-:S04]  /*5d50*/  FFMA R3, -R0, R0, R3 ;  /* 0x0000000000037223 */ /* 0x000fc80000000103 */
[----:B------:R-:W-:-:S07]  /*5d60*/  FFMA R0, R3, R4, R0 ;  /* 0x0000000403007223 */ /* 0x000fce0000000000 */
.L_x_296:
[----:B------:R-:W-:Y:S05]  /*5d70*/  BSYNC.RECONVERGENT B0 ;  /* 0x0000000000007941 */ /* 0x000fea0003800200 */
.L_x_294:
[----:B------:R-:W-:Y:S01]  /*5d80*/  FFMA R0, R0, R0, 1 ;  /* 0x3f80000000007423 */ /* 0x000fe20000000000 */
[----:B------:R-:W-:Y:S03]  /*5d90*/  BSSY.RECONVERGENT B0, `(.L_x_297) ;  /* 0x000000d000007945 */ /* 0x000fe60003800200 */
[----:B------:R0:W1:Y:S01]  /*5da0*/  MUFU.RSQ R3, R0 ;  /* 0x0000000000037308 */ /* 0x0000620000001400 */
[----:B------:R-:W-:-:S04]  /*5db0*/  IADD3 R4, PT, PT, R0, -0xd000000, RZ ;  /* 0xf300000000047810 */ /* 0x000fc80007ffe0ff */
[----:B------:R-:W-:-:S13]  /*5dc0*/  ISETP.GT.U32.AND P0, PT, R4, 0x727fffff, PT ;  /* 0x727fffff0400780c */ /* 0x000fda0003f04070 */
[----:B01----:R-:W-:Y:S05]  /*5dd0*/  @!P0 BRA `(.L_x_298) ;  /* 0x0000000000108947 */ /* 0x003fea0003800000 */
[----:B------:R-:W-:-:S07]  /*5de0*/  MOV R8, 0x5e00 ;  /* 0x00005e0000087802 */ /* 0x000fce0000000f00 */
[----:B------:R-:W-:Y:S05]  /*5df0*/  CALL.REL.NOINC `($__internal_0_$__cuda_sm20_sqrt_rn_f32_slowpath) ;  /* 0x00000000002c7944 */ /* 0x000fea0003c00000 */
[----:B------:R-:W-:Y:S01]  /*5e00*/  MOV R7, R0 ;  /* 0x0000000000077202 */ /* 0x000fe20000000f00 */
[----:B------:R-:W-:Y:S06]  /*5e10*/  BRA `(.L_x_299) ;  /* 0x0000000000107947 */ /* 0x000fec0003800000 */
.L_x_298:
[----:B------:R-:W-:Y:S01]  /*5e20*/  FMUL.FTZ R7, R0, R3 ;  /* 0x0000000300077220 */ /* 0x000fe20000410000 */
[----:B------:R-:W-:-:S03]  /*5e30*/  FMUL.FTZ R3, R3, 0.5 ;  /* 0x3f00000003037820 */ /* 0x000fc60000410000 */
[----:B------:R-:W-:-:S04]  /*5e40*/  FFMA R0, -R7, R7, R0 ;  /* 0x0000000707007223 */ /* 0x000fc80000000100 */
[----:B------:R-:W-:-:S07]  /*5e50*/  FFMA R7, R0, R3, R7 ;  /* 0x0000000300077223 */ /* 0x000fce0000000007 */
.L_x_299:
[----:B------:R-:W-:Y:S05]  /*5e60*/  BSYNC.RECONVERGENT B0 ;  /* 0x0000000000007941 */ /* 0x000fea0003800200 */
.L_x_297:
[----:B------:R-:W0:Y:S02]  /*5e70*/  LDC.64 R4, c[0x0][0x388] ;  /* 0x0000e200ff047b82 */ /* 0x000e240000000a00 */
[----:B0-----:R-:W-:-:S05]  /*5e80*/  IMAD.WIDE R2, R2, 0x4, R4 ;  /* 0x0000000402027825 */ /* 0x001fca00078e0204 */
[----:B------:R-:W-:Y:S01]  /*5e90*/  STG.E desc[UR4][R2.64], R7 ;  /* 0x0000000702007986 */ /* 0x000fe2000c101904 */
[----:B------:R-:W-:Y:S05]  /*5ea0*/  EXIT ;  /* 0x000000000000794d */ /* 0x000fea0003800000 */
        .weak           $__internal_0_$__cuda_sm20_sqrt_rn_f32_slowpath
        .type           $__internal_0_$__cuda_sm20_sqrt_rn_f32_slowpath,@function
        .size           $__internal_0_$__cuda_sm20_sqrt_rn_f32_slowpath,(.L_x_302 - $__internal_0_$__cuda_sm20_sqrt_rn_f32_slowpath)
$__internal_0_$__cuda_sm20_sqrt_rn_f32_slowpath:
[----:B------:R-:W-:-:S13]  /*5eb0*/  LOP3.LUT P0, RZ, R0, 0x7fffffff, RZ, 0xc0, !PT ;  /* 0x7fffffff00ff7812 */ /* 0x000fda000780c0ff */
[----:B------:R-:W-:Y:S01]  /*5ec0*/  @!P0 MOV R3, R0 ;  /* 0x0000000000038202 */ /* 0x000fe20000000f00 */
[----:B------:R-:W-:Y:S06]  /*5ed0*/  @!P0 BRA `(.L_x_300) ;  /* 0x0000000000408947 */ /* 0x000fec0003800000 */
[----:B------:R-:W-:-:S13]  /*5ee0*/  FSETP.GEU.FTZ.AND P0, PT, R0, RZ, PT ;  /* 0x000000ff0000720b */ /* 0x000fda0003f1e000 */
[----:B------:R-:W-:Y:S01]  /*5ef0*/  @!P0 MOV R3, 0x7fffffff ;  /* 0x7fffffff00038802 */ /* 0x000fe20000000f00 */
[----:B------:R-:W-:Y:S06]  /*5f00*/  @!P0 BRA `(.L_x_300) ;  /* 0x0000000000348947 */ /* 0x000fec0003800000 */
[----:B------:R-:W-:-:S13]  /*5f10*/  FSETP.GTU.FTZ.AND P0, PT, |R0|, +INF , PT ;  /* 0x7f8000000000780b */ /* 0x000fda0003f1c200 */
[----:B------:R-:W-:Y:S01]  /*5f20*/  @P0 FADD.FTZ R3, R0, 1 ;  /* 0x3f80000000030421 */ /* 0x000fe20000010000 */
[----:B------:R-:W-:Y:S06]  /*5f30*/  @P0 BRA `(.L_x_300) ;  /* 0x0000000000280947 */ /* 0x000fec0003800000 */
[----:B------:R-:W-:-:S13]  /*5f40*/  FSETP.NEU.FTZ.AND P0, PT, |R0|, +INF , PT ;  /* 0x7f8000000000780b */ /* 0x000fda0003f1d200 */
[----:B------:R-:W-:-:S04]  /*5f50*/  @P0 FFMA R4, R0, 1.84467440737095516160e+19, RZ ;  /* 0x5f80000000040823 */ /* 0x000fc800000000ff */
[----:B------:R-:W0:Y:S02]  /*5f60*/  @P0 MUFU.RSQ R3, R4 ;  /* 0x0000000400030308 */ /* 0x000e240000001400 */
[----:B0-----:R-:W-:Y:S01]  /*5f70*/  @P0 FMUL.FTZ R5, R4, R3 ;  /* 0x0000000304050220 */ /* 0x001fe20000410000 */
[----:B------:R-:W-:Y:S01]  /*5f80*/  @P0 FMUL.FTZ R7, R3, 0.5 ;  /* 0x3f00000003070820 */ /* 0x000fe20000410000 */
[----:B------:R-:W-:Y:S02]  /*5f90*/  @!P0 MOV R3, R0 ;  /* 0x0000000000038202 */ /* 0x000fe40000000f00 */
[----:B------:R-:W-:-:S04]  /*5fa0*/  @P0 FADD.FTZ R6, -R5, -RZ ;  /* 0x800000ff05060221 */ /* 0x000fc80000010100 */
[----:B------:R-:W-:-:S04]  /*5fb0*/  @P0 FFMA R6, R5, R6, R4 ;  /* 0x0000000605060223 */ /* 0x000fc80000000004 */
[----:B------:R-:W-:-:S04]  /*5fc0*/  @P0 FFMA R6, R6, R7, R5 ;  /* 0x0000000706060223 */ /* 0x000fc80000000005 */
[----:B------:R-:W-:-:S07]  /*5fd0*/  @P0 FMUL.FTZ R3, R6, 2.3283064365386962891e-10 ;  /* 0x2f80000006030820 */ /* 0x000fce0000410000 */
.L_x_300:
[----:B------:R-:W-:Y:S01]  /*5fe0*/  HFMA2 R5, -RZ, RZ, 0, 0 ;  /* 0x00000000ff057431 */ /* 0x000fe200000001ff */
[----:B------:R-:W-:Y:S02]  /*5ff0*/  MOV R4, R8 ;  /* 0x0000000800047202 */ /* 0x000fe40000000f00 */
[----:B------:R-:W-:Y:S02]  /*6000*/  MOV R0, R3 ;  /* 0x0000000300007202 */ /* 0x000fe40000000f00 */
[----:B------:R-:W-:Y:S05]  /*6010*/  RET.REL.NODEC R4 `(_Z13processKernelPfS_i) ;  /* 0xffffff9c04f87950 */ /* 0x000fea0003c3ffff */
.L_x_301:
[----:B------:R-:W-:-:S00]  /*6020*/  BRA `(.L_x_301) ;  /* 0xfffffffc00fc7947 */ /* 0x000fc0000383ffff */
[----:B------:R-:W-:-:S00]  /*6030*/  NOP ;  /* 0x0000000000007918 */ /* 0x000fc00000000000 */
        /* <DEDUP_REMOVED lines=12> */
.L_x_302:


//--------------------- .nv.shared.reserved.0     --------------------------
	.section	.nv.shared.reserved.0,"aw",@nobits
	.weak		__nv_reservedSMEM_offset_0_alias
	.size		__nv_reservedSMEM_offset_0_alias, 0, 64
	.other		__nv_reservedSMEM_offset_0_alias,@"STO_CUDA_RESERVED_SHARED STV_DEFAULT"
__nv_reservedSMEM_offset_0_alias:
	.zero		0
	.zero		64


//--------------------- .nv.constant0._Z13processKernelPfS_i --------------------------
	.section	.nv.constant0._Z13processKernelPfS_i,"a",@progbits
	.sectionflags	@""
	.align	4
.nv.constant0._Z13processKernelPfS_i:
	.zero		916


//--------------------- SYMBOLS --------------------------

	.type		.nv.reservedSmem.offset0,@object
	.size		.nv.reservedSmem.offset0,0x4
